//
// Generated by NVIDIA NVVM Compiler
//
// Compiler Build ID: CL-36424714
// Cuda compilation tools, release 13.0, V13.0.88
// Based on NVVM 20.0.0
//

.version 9.0
.target sm_100
.address_size 64

	// .globl	bwdif_uchar
.global .align 4 .b8 coef_lf[8] = {213, 16, 0, 0, 213};
.global .align 4 .b8 coef_hf[12] = {194, 21, 0, 0, 217, 14, 0, 0, 248, 3};
.global .align 4 .b8 coef_sp[8] = {213, 19, 0, 0, 213, 3};

.visible .entry bwdif_uchar(
	.param .u64 .ptr .align 1 bwdif_uchar_param_0,
	.param .u64 bwdif_uchar_param_1,
	.param .u64 bwdif_uchar_param_2,
	.param .u64 bwdif_uchar_param_3,
	.param .u32 bwdif_uchar_param_4,
	.param .u32 bwdif_uchar_param_5,
	.param .u32 bwdif_uchar_param_6,
	.param .u32 bwdif_uchar_param_7,
	.param .u32 bwdif_uchar_param_8,
	.param .u32 bwdif_uchar_param_9,
	.param .u32 bwdif_uchar_param_10,
	.param .u32 bwdif_uchar_param_11,
	.param .u32 bwdif_uchar_param_12
)
{
	.reg .pred 	%p<12>;
	.reg .b16 	%rs<17>;
	.reg .b32 	%r<198>;
	.reg .b32 	%f<13>;
	.reg .b64 	%rd<16>;

	ld.param.u64 	%rd5, [bwdif_uchar_param_0];
	ld.param.u64 	%rd3, [bwdif_uchar_param_2];
	ld.param.u32 	%r33, [bwdif_uchar_param_4];
	ld.param.u32 	%r34, [bwdif_uchar_param_5];
	ld.param.u32 	%r28, [bwdif_uchar_param_6];
	ld.param.u32 	%r29, [bwdif_uchar_param_9];
	ld.param.u32 	%r30, [bwdif_uchar_param_10];
	ld.param.u32 	%r31, [bwdif_uchar_param_11];
	ld.param.u32 	%r32, [bwdif_uchar_param_12];
	cvta.to.global.u64 	%rd1, %rd5;
	mov.u32 	%r36, %ctaid.x;
	mov.u32 	%r37, %ntid.x;
	mov.u32 	%r38, %tid.x;
	mad.lo.s32 	%r1, %r36, %r37, %r38;
	mov.u32 	%r39, %ctaid.y;
	mov.u32 	%r40, %ntid.y;
	mov.u32 	%r41, %tid.y;
	mad.lo.s32 	%r42, %r39, %r40, %r41;
	setp.ge.s32 	%p1, %r1, %r33;
	setp.ge.s32 	%p2, %r42, %r34;
	or.pred  	%p3, %p1, %p2;
	@%p3 bra 	$L__BB0_11;
	and.b32  	%r43, %r42, 1;
	setp.ne.s32 	%p4, %r43, %r29;
	@%p4 bra 	$L__BB0_3;
	cvt.rn.f32.s32 	%f11, %r1;
	cvt.rn.f32.u32 	%f12, %r42;
	tex.2d.v4.u32.f32 	{%r190, %r191, %r192, %r193}, [%rd3, {%f11, %f12}];
	mad.lo.s32 	%r194, %r28, %r42, %r1;
	cvt.s64.s32 	%rd12, %r194;
	add.s64 	%rd13, %rd1, %rd12;
	st.global.u8 	[%rd13], %r190;
	bra.uni 	$L__BB0_11;
$L__BB0_3:
	cvt.rn.f32.s32 	%f1, %r1;
	add.s32 	%r44, %r42, 3;
	cvt.rn.f32.u32 	%f4, %r44;
	tex.2d.v4.u32.f32 	{%r3, %r45, %r46, %r47}, [%rd3, {%f1, %f4}];
	add.s32 	%r48, %r42, 1;
	cvt.rn.f32.u32 	%f2, %r48;
	tex.2d.v4.u32.f32 	{%r4, %r49, %r50, %r51}, [%rd3, {%f1, %f2}];
	add.s32 	%r52, %r42, -1;
	cvt.rn.f32.s32 	%f3, %r52;
	tex.2d.v4.u32.f32 	{%r5, %r53, %r54, %r55}, [%rd3, {%f1, %f3}];
	add.s32 	%r56, %r42, -3;
	cvt.rn.f32.s32 	%f5, %r56;
	tex.2d.v4.u32.f32 	{%r6, %r57, %r58, %r59}, [%rd3, {%f1, %f5}];
	setp.eq.s32 	%p5, %r31, 0;
	@%p5 bra 	$L__BB0_5;
	and.b32  	%r60, %r5, 255;
	and.b32  	%r61, %r4, 255;
	add.s32 	%r62, %r60, %r61;
	mul.lo.s32 	%r63, %r62, 5077;
	and.b32  	%r64, %r6, 255;
	and.b32  	%r65, %r3, 255;
	add.s32 	%r66, %r64, %r65;
	mad.lo.s32 	%r67, %r66, -981, %r63;
	shr.s32 	%r68, %r67, 13;
	setp.lt.s32 	%p6, %r68, 0;
	min.s32 	%r69, %r68, %r32;
	cvt.u16.u32 	%rs1, %r69;
	selp.b16 	%rs2, 0, %rs1, %p6;
	mad.lo.s32 	%r70, %r28, %r42, %r1;
	cvt.s64.s32 	%rd6, %r70;
	add.s64 	%rd7, %rd1, %rd6;
	st.global.u8 	[%rd7], %rs2;
	bra.uni 	$L__BB0_11;
$L__BB0_5:
	ld.param.u64 	%rd15, [bwdif_uchar_param_3];
	ld.param.u64 	%rd14, [bwdif_uchar_param_1];
	setp.eq.s32 	%p7, %r29, %r30;
	selp.b64 	%rd8, %rd3, %rd14, %p7;
	selp.b64 	%rd9, %rd15, %rd3, %p7;
	add.s32 	%r71, %r42, 4;
	cvt.rn.f32.u32 	%f6, %r71;
	tex.2d.v4.u32.f32 	{%r7, %r72, %r73, %r74}, [%rd14, {%f1, %f6}];
	add.s32 	%r75, %r42, 2;
	cvt.rn.f32.u32 	%f7, %r75;
	tex.2d.v4.u32.f32 	{%r8, %r76, %r77, %r78}, [%rd14, {%f1, %f7}];
	cvt.rn.f32.u32 	%f8, %r42;
	tex.2d.v4.u32.f32 	{%r79, %r80, %r81, %r82}, [%rd14, {%f1, %f8}];
	add.s32 	%r83, %r42, -2;
	cvt.rn.f32.s32 	%f9, %r83;
	tex.2d.v4.u32.f32 	{%r9, %r84, %r85, %r86}, [%rd14, {%f1, %f9}];
	add.s32 	%r87, %r42, -4;
	cvt.rn.f32.s32 	%f10, %r87;
	tex.2d.v4.u32.f32 	{%r10, %r88, %r89, %r90}, [%rd14, {%f1, %f10}];
	tex.2d.v4.u32.f32 	{%r91, %r92, %r93, %r94}, [%rd8, {%f1, %f2}];
	tex.2d.v4.u32.f32 	{%r95, %r96, %r97, %r98}, [%rd8, {%f1, %f3}];
	tex.2d.v4.u32.f32 	{%r99, %r100, %r101, %r102}, [%rd9, {%f1, %f2}];
	tex.2d.v4.u32.f32 	{%r103, %r104, %r105, %r106}, [%rd9, {%f1, %f3}];
	tex.2d.v4.u32.f32 	{%r107, %r108, %r109, %r110}, [%rd15, {%f1, %f6}];
	tex.2d.v4.u32.f32 	{%r11, %r111, %r112, %r113}, [%rd15, {%f1, %f7}];
	tex.2d.v4.u32.f32 	{%r114, %r115, %r116, %r117}, [%rd15, {%f1, %f8}];
	tex.2d.v4.u32.f32 	{%r12, %r118, %r119, %r120}, [%rd15, {%f1, %f9}];
	tex.2d.v4.u32.f32 	{%r13, %r121, %r122, %r123}, [%rd15, {%f1, %f10}];
	and.b32  	%r14, %r5, 255;
	and.b32  	%r124, %r79, 255;
	and.b32  	%r125, %r114, 255;
	add.s32 	%r15, %r125, %r124;
	cvt.u16.u32 	%rs3, %r79;
	and.b16  	%rs4, %rs3, 255;
	cvt.u16.u32 	%rs5, %r114;
	and.b16  	%rs6, %rs5, 255;
	add.s16 	%rs7, %rs6, %rs4;
	shr.u16 	%rs8, %rs7, 1;
	cvt.u32.u16 	%r197, %rs8;
	and.b32  	%r17, %r4, 255;
	sub.s32 	%r126, %r124, %r125;
	abs.s32 	%r18, %r126;
	and.b32  	%r127, %r95, 255;
	sub.s32 	%r128, %r127, %r14;
	abs.s32 	%r129, %r128;
	and.b32  	%r130, %r91, 255;
	sub.s32 	%r131, %r130, %r17;
	abs.s32 	%r132, %r131;
	cvt.u16.u32 	%rs9, %r132;
	cvt.u16.u32 	%rs10, %r129;
	add.s16 	%rs11, %rs10, %rs9;
	shr.u16 	%rs12, %rs11, 1;
	cvt.u32.u16 	%r133, %rs12;
	and.b32  	%r134, %r103, 255;
	sub.s32 	%r135, %r134, %r14;
	abs.s32 	%r136, %r135;
	and.b32  	%r137, %r99, 255;
	sub.s32 	%r138, %r137, %r17;
	abs.s32 	%r139, %r138;
	cvt.u16.u32 	%rs13, %r139;
	cvt.u16.u32 	%rs14, %r136;
	add.s16 	%rs15, %rs14, %rs13;
	shr.u16 	%rs16, %rs15, 1;
	cvt.u32.u16 	%r140, %rs16;
	shr.u32 	%r141, %r18, 1;
	max.u32 	%r142, %r141, %r133;
	max.u32 	%r19, %r142, %r140;
	setp.eq.s32 	%p8, %r19, 0;
	@%p8 bra 	$L__BB0_10;
	and.b32  	%r143, %r9, 255;
	and.b32  	%r144, %r12, 255;
	add.s32 	%r20, %r144, %r143;
	and.b32  	%r145, %r8, 255;
	and.b32  	%r146, %r11, 255;
	add.s32 	%r21, %r146, %r145;
	sub.s32 	%r147, %r14, %r17;
	abs.s32 	%r148, %r147;
	setp.le.u32 	%p9, %r148, %r18;
	@%p9 bra 	$L__BB0_8;
	mul.lo.s32 	%r152, %r15, 5570;
	add.s32 	%r153, %r21, %r20;
	mad.lo.s32 	%r154, %r153, -3801, %r152;
	and.b32  	%r155, %r10, 255;
	and.b32  	%r156, %r7, 255;
	shl.b32 	%r157, %r13, 1;
	and.b32  	%r158, %r157, 510;
	add.s32 	%r159, %r155, %r156;
	add.s32 	%r160, %r159, %r158;
	mad.lo.s32 	%r161, %r160, 1016, %r154;
	shr.s32 	%r162, %r161, 2;
	add.s32 	%r163, %r14, %r17;
	mad.lo.s32 	%r195, %r163, 4309, %r162;
	mov.b32 	%r196, -213;
	bra.uni 	$L__BB0_9;
$L__BB0_8:
	add.s32 	%r150, %r14, %r17;
	mul.lo.s32 	%r195, %r150, 5077;
	mov.b32 	%r196, -981;
$L__BB0_9:
	shr.u32 	%r164, %r20, 1;
	sub.s32 	%r165, %r164, %r14;
	shr.u32 	%r166, %r21, 1;
	sub.s32 	%r167, %r166, %r17;
	sub.s32 	%r168, %r197, %r14;
	sub.s32 	%r169, %r197, %r17;
	min.s32 	%r170, %r169, %r168;
	max.s32 	%r171, %r165, %r167;
	min.s32 	%r172, %r170, %r171;
	max.s32 	%r173, %r19, %r172;
	max.s32 	%r174, %r169, %r168;
	min.s32 	%r175, %r165, %r167;
	max.s32 	%r176, %r174, %r175;
	neg.s32 	%r177, %r176;
	max.s32 	%r178, %r173, %r177;
	and.b32  	%r179, %r6, 255;
	and.b32  	%r180, %r3, 255;
	add.s32 	%r181, %r179, %r180;
	mad.lo.s32 	%r182, %r196, %r181, %r195;
	shr.s32 	%r183, %r182, 13;
	add.s32 	%r184, %r178, %r197;
	setp.gt.s32 	%p10, %r183, %r184;
	sub.s32 	%r185, %r197, %r178;
	max.s32 	%r186, %r183, %r185;
	selp.b32 	%r187, %r184, %r186, %p10;
	setp.lt.s32 	%p11, %r187, 0;
	min.s32 	%r188, %r187, %r32;
	selp.b32 	%r197, 0, %r188, %p11;
$L__BB0_10:
	mad.lo.s32 	%r189, %r28, %r42, %r1;
	cvt.s64.s32 	%rd10, %r189;
	add.s64 	%rd11, %rd1, %rd10;
	st.global.u8 	[%rd11], %r197;
$L__BB0_11:
	ret;

}
	// .globl	bwdif_ushort
.visible .entry bwdif_ushort(
	.param .u64 .ptr .align 1 bwdif_ushort_param_0,
	.param .u64 bwdif_ushort_param_1,
	.param .u64 bwdif_ushort_param_2,
	.param .u64 bwdif_ushort_param_3,
	.param .u32 bwdif_ushort_param_4,
	.param .u32 bwdif_ushort_param_5,
	.param .u32 bwdif_ushort_param_6,
	.param .u32 bwdif_ushort_param_7,
	.param .u32 bwdif_ushort_param_8,
	.param .u32 bwdif_ushort_param_9,
	.param .u32 bwdif_ushort_param_10,
	.param .u32 bwdif_ushort_param_11,
	.param .u32 bwdif_ushort_param_12
)
{
	.reg .pred 	%p<12>;
	.reg .b16 	%rs<9>;
	.reg .b32 	%r<202>;
	.reg .b32 	%f<13>;
	.reg .b64 	%rd<16>;

	ld.param.u64 	%rd5, [bwdif_ushort_param_0];
	ld.param.u64 	%rd3, [bwdif_ushort_param_2];
	ld.param.u32 	%r33, [bwdif_ushort_param_4];
	ld.param.u32 	%r34, [bwdif_ushort_param_5];
	ld.param.u32 	%r28, [bwdif_ushort_param_6];
	ld.param.u32 	%r29, [bwdif_ushort_param_9];
	ld.param.u32 	%r30, [bwdif_ushort_param_10];
	ld.param.u32 	%r31, [bwdif_ushort_param_11];
	ld.param.u32 	%r32, [bwdif_ushort_param_12];
	cvta.to.global.u64 	%rd1, %rd5;
	mov.u32 	%r36, %ctaid.x;
	mov.u32 	%r37, %ntid.x;
	mov.u32 	%r38, %tid.x;
	mad.lo.s32 	%r1, %r36, %r37, %r38;
	mov.u32 	%r39, %ctaid.y;
	mov.u32 	%r40, %ntid.y;
	mov.u32 	%r41, %tid.y;
	mad.lo.s32 	%r42, %r39, %r40, %r41;
	setp.ge.s32 	%p1, %r1, %r33;
	setp.ge.s32 	%p2, %r42, %r34;
	or.pred  	%p3, %p1, %p2;
	@%p3 bra 	$L__BB1_11;
	and.b32  	%r43, %r42, 1;
	setp.ne.s32 	%p4, %r43, %r29;
	@%p4 bra 	$L__BB1_3;
	cvt.rn.f32.s32 	%f11, %r1;
	cvt.rn.f32.u32 	%f12, %r42;
	tex.2d.v4.u32.f32 	{%r194, %r195, %r196, %r197}, [%rd3, {%f11, %f12}];
	mad.lo.s32 	%r198, %r28, %r42, %r1;
	mul.wide.s32 	%rd12, %r198, 2;
	add.s64 	%rd13, %rd1, %rd12;
	st.global.u16 	[%rd13], %r194;
	bra.uni 	$L__BB1_11;
$L__BB1_3:
	cvt.rn.f32.s32 	%f1, %r1;
	add.s32 	%r44, %r42, 3;
	cvt.rn.f32.u32 	%f4, %r44;
	tex.2d.v4.u32.f32 	{%r3, %r45, %r46, %r47}, [%rd3, {%f1, %f4}];
	add.s32 	%r48, %r42, 1;
	cvt.rn.f32.u32 	%f2, %r48;
	tex.2d.v4.u32.f32 	{%r4, %r49, %r50, %r51}, [%rd3, {%f1, %f2}];
	add.s32 	%r52, %r42, -1;
	cvt.rn.f32.s32 	%f3, %r52;
	tex.2d.v4.u32.f32 	{%r5, %r53, %r54, %r55}, [%rd3, {%f1, %f3}];
	add.s32 	%r56, %r42, -3;
	cvt.rn.f32.s32 	%f5, %r56;
	tex.2d.v4.u32.f32 	{%r6, %r57, %r58, %r59}, [%rd3, {%f1, %f5}];
	setp.eq.s32 	%p5, %r31, 0;
	@%p5 bra 	$L__BB1_5;
	and.b32  	%r60, %r5, 65535;
	and.b32  	%r61, %r4, 65535;
	add.s32 	%r62, %r60, %r61;
	mul.lo.s32 	%r63, %r62, 5077;
	and.b32  	%r64, %r6, 65535;
	and.b32  	%r65, %r3, 65535;
	add.s32 	%r66, %r64, %r65;
	mad.lo.s32 	%r67, %r66, -981, %r63;
	shr.s32 	%r68, %r67, 13;
	setp.lt.s32 	%p6, %r68, 0;
	min.s32 	%r69, %r68, %r32;
	cvt.u16.u32 	%rs1, %r69;
	selp.b16 	%rs2, 0, %rs1, %p6;
	mad.lo.s32 	%r70, %r28, %r42, %r1;
	mul.wide.s32 	%rd6, %r70, 2;
	add.s64 	%rd7, %rd1, %rd6;
	st.global.u16 	[%rd7], %rs2;
	bra.uni 	$L__BB1_11;
$L__BB1_5:
	ld.param.u64 	%rd15, [bwdif_ushort_param_3];
	ld.param.u64 	%rd14, [bwdif_ushort_param_1];
	setp.eq.s32 	%p7, %r29, %r30;
	selp.b64 	%rd8, %rd3, %rd14, %p7;
	selp.b64 	%rd9, %rd15, %rd3, %p7;
	add.s32 	%r71, %r42, 4;
	cvt.rn.f32.u32 	%f6, %r71;
	tex.2d.v4.u32.f32 	{%r7, %r72, %r73, %r74}, [%rd14, {%f1, %f6}];
	add.s32 	%r75, %r42, 2;
	cvt.rn.f32.u32 	%f7, %r75;
	tex.2d.v4.u32.f32 	{%r8, %r76, %r77, %r78}, [%rd14, {%f1, %f7}];
	cvt.rn.f32.u32 	%f8, %r42;
	tex.2d.v4.u32.f32 	{%r79, %r80, %r81, %r82}, [%rd14, {%f1, %f8}];
	add.s32 	%r84, %r42, -2;
	cvt.rn.f32.s32 	%f9, %r84;
	tex.2d.v4.u32.f32 	{%r9, %r85, %r86, %r87}, [%rd14, {%f1, %f9}];
	add.s32 	%r88, %r42, -4;
	cvt.rn.f32.s32 	%f10, %r88;
	tex.2d.v4.u32.f32 	{%r10, %r89, %r90, %r91}, [%rd14, {%f1, %f10}];
	tex.2d.v4.u32.f32 	{%r92, %r93, %r94, %r95}, [%rd8, {%f1, %f2}];
	tex.2d.v4.u32.f32 	{%r96, %r97, %r98, %r99}, [%rd8, {%f1, %f3}];
	tex.2d.v4.u32.f32 	{%r100, %r101, %r102, %r103}, [%rd9, {%f1, %f2}];
	tex.2d.v4.u32.f32 	{%r104, %r105, %r106, %r107}, [%rd9, {%f1, %f3}];
	tex.2d.v4.u32.f32 	{%r108, %r109, %r110, %r111}, [%rd15, {%f1, %f6}];
	tex.2d.v4.u32.f32 	{%r11, %r112, %r113, %r114}, [%rd15, {%f1, %f7}];
	tex.2d.v4.u32.f32 	{%r115, %r116, %r117, %r118}, [%rd15, {%f1, %f8}];
	tex.2d.v4.u32.f32 	{%r12, %r120, %r121, %r122}, [%rd15, {%f1, %f9}];
	tex.2d.v4.u32.f32 	{%r13, %r123, %r124, %r125}, [%rd15, {%f1, %f10}];
	and.b32  	%r14, %r5, 65535;
	and.b32  	%r126, %r79, 65535;
	and.b32  	%r127, %r115, 65535;
	add.s32 	%r15, %r127, %r126;
	cvt.u16.u32 	%rs3, %r79;
	cvt.u16.u32 	%rs4, %r115;
	and.b16  	%rs5, %rs4, %rs3;
	xor.b16  	%rs6, %rs4, %rs3;
	shr.u16 	%rs7, %rs6, 1;
	add.s16 	%rs8, %rs5, %rs7;
	cvt.u32.u16 	%r201, %rs8;
	and.b32  	%r17, %r4, 65535;
	sub.s32 	%r128, %r126, %r127;
	abs.s32 	%r18, %r128;
	and.b32  	%r129, %r96, 65535;
	sub.s32 	%r130, %r129, %r14;
	abs.s32 	%r131, %r130;
	and.b32  	%r132, %r92, 65535;
	sub.s32 	%r133, %r132, %r17;
	abs.s32 	%r134, %r133;
	add.s32 	%r135, %r131, %r134;
	shr.u32 	%r136, %r135, 1;
	and.b32  	%r137, %r104, 65535;
	sub.s32 	%r138, %r137, %r14;
	abs.s32 	%r139, %r138;
	and.b32  	%r140, %r100, 65535;
	sub.s32 	%r141, %r140, %r17;
	abs.s32 	%r142, %r141;
	add.s32 	%r143, %r139, %r142;
	shr.u32 	%r144, %r143, 1;
	shr.u32 	%r145, %r18, 1;
	max.u32 	%r146, %r145, %r136;
	max.u32 	%r19, %r146, %r144;
	setp.eq.s32 	%p8, %r19, 0;
	@%p8 bra 	$L__BB1_10;
	and.b32  	%r147, %r9, 65535;
	and.b32  	%r148, %r12, 65535;
	add.s32 	%r20, %r148, %r147;
	and.b32  	%r149, %r8, 65535;
	and.b32  	%r150, %r11, 65535;
	add.s32 	%r21, %r150, %r149;
	sub.s32 	%r151, %r14, %r17;
	abs.s32 	%r152, %r151;
	setp.le.u32 	%p9, %r152, %r18;
	@%p9 bra 	$L__BB1_8;
	mul.lo.s32 	%r156, %r15, 5570;
	add.s32 	%r157, %r21, %r20;
	mad.lo.s32 	%r158, %r157, -3801, %r156;
	and.b32  	%r159, %r10, 65535;
	and.b32  	%r160, %r7, 65535;
	shl.b32 	%r161, %r13, 1;
	and.b32  	%r162, %r161, 131070;
	add.s32 	%r163, %r159, %r160;
	add.s32 	%r164, %r163, %r162;
	mad.lo.s32 	%r165, %r164, 1016, %r158;
	shr.s32 	%r166, %r165, 2;
	add.s32 	%r167, %r14, %r17;
	mad.lo.s32 	%r199, %r167, 4309, %r166;
	mov.b32 	%r200, -213;
	bra.uni 	$L__BB1_9;
$L__BB1_8:
	add.s32 	%r154, %r14, %r17;
	mul.lo.s32 	%r199, %r154, 5077;
	mov.b32 	%r200, -981;
$L__BB1_9:
	shr.u32 	%r168, %r20, 1;
	sub.s32 	%r169, %r168, %r14;
	shr.u32 	%r170, %r21, 1;
	sub.s32 	%r171, %r170, %r17;
	sub.s32 	%r172, %r201, %r14;
	sub.s32 	%r173, %r201, %r17;
	min.s32 	%r174, %r173, %r172;
	max.s32 	%r175, %r169, %r171;
	min.s32 	%r176, %r174, %r175;
	max.s32 	%r177, %r19, %r176;
	max.s32 	%r178, %r173, %r172;
	min.s32 	%r179, %r169, %r171;
	max.s32 	%r180, %r178, %r179;
	neg.s32 	%r181, %r180;
	max.s32 	%r182, %r177, %r181;
	and.b32  	%r183, %r6, 65535;
	and.b32  	%r184, %r3, 65535;
	add.s32 	%r185, %r183, %r184;
	mad.lo.s32 	%r186, %r200, %r185, %r199;
	shr.s32 	%r187, %r186, 13;
	add.s32 	%r188, %r182, %r201;
	setp.gt.s32 	%p10, %r187, %r188;
	sub.s32 	%r189, %r201, %r182;
	max.s32 	%r190, %r187, %r189;
	selp.b32 	%r191, %r188, %r190, %p10;
	setp.lt.s32 	%p11, %r191, 0;
	min.s32 	%r192, %r191, %r32;
	selp.b32 	%r201, 0, %r192, %p11;
$L__BB1_10:
	mad.lo.s32 	%r193, %r28, %r42, %r1;
	mul.wide.s32 	%rd10, %r193, 2;
	add.s64 	%rd11, %rd1, %rd10;
	st.global.u16 	[%rd11], %r201;
$L__BB1_11:
	ret;

}
	// .globl	bwdif_uchar2
.visible .entry bwdif_uchar2(
	.param .u64 .ptr .align 1 bwdif_uchar2_param_0,
	.param .u64 bwdif_uchar2_param_1,
	.param .u64 bwdif_uchar2_param_2,
	.param .u64 bwdif_uchar2_param_3,
	.param .u32 bwdif_uchar2_param_4,
	.param .u32 bwdif_uchar2_param_5,
	.param .u32 bwdif_uchar2_param_6,
	.param .u32 bwdif_uchar2_param_7,
	.param .u32 bwdif_uchar2_param_8,
	.param .u32 bwdif_uchar2_param_9,
	.param .u32 bwdif_uchar2_param_10,
	.param .u32 bwdif_uchar2_param_11,
	.param .u32 bwdif_uchar2_param_12
)
{
	.reg .pred 	%p<17>;
	.reg .b16 	%rs<37>;
	.reg .b32 	%r<290>;
	.reg .b32 	%f<13>;
	.reg .b64 	%rd<16>;

	ld.param.u64 	%rd5, [bwdif_uchar2_param_0];
	ld.param.u64 	%rd3, [bwdif_uchar2_param_2];
	ld.param.u32 	%r64, [bwdif_uchar2_param_4];
	ld.param.u32 	%r65, [bwdif_uchar2_param_5];
	ld.param.u32 	%r59, [bwdif_uchar2_param_6];
	ld.param.u32 	%r60, [bwdif_uchar2_param_9];
	ld.param.u32 	%r61, [bwdif_uchar2_param_10];
	ld.param.u32 	%r62, [bwdif_uchar2_param_11];
	ld.param.u32 	%r63, [bwdif_uchar2_param_12];
	cvta.to.global.u64 	%rd1, %rd5;
	mov.u32 	%r67, %ctaid.x;
	mov.u32 	%r68, %ntid.x;
	mov.u32 	%r69, %tid.x;
	mad.lo.s32 	%r1, %r67, %r68, %r69;
	mov.u32 	%r70, %ctaid.y;
	mov.u32 	%r71, %ntid.y;
	mov.u32 	%r72, %tid.y;
	mad.lo.s32 	%r73, %r70, %r71, %r72;
	setp.ge.s32 	%p1, %r1, %r64;
	setp.ge.s32 	%p2, %r73, %r65;
	or.pred  	%p3, %p1, %p2;
	@%p3 bra 	$L__BB2_16;
	and.b32  	%r74, %r73, 1;
	setp.ne.s32 	%p4, %r74, %r60;
	@%p4 bra 	$L__BB2_3;
	cvt.rn.f32.s32 	%f11, %r1;
	cvt.rn.f32.u32 	%f12, %r73;
	tex.2d.v4.u32.f32 	{%r279, %r280, %r281, %r282}, [%rd3, {%f11, %f12}];
	cvt.u16.u32 	%rs35, %r279;
	cvt.u16.u32 	%rs36, %r280;
	mad.lo.s32 	%r283, %r59, %r73, %r1;
	mul.wide.s32 	%rd12, %r283, 2;
	add.s64 	%rd13, %rd1, %rd12;
	st.global.v2.u8 	[%rd13], {%rs35, %rs36};
	bra.uni 	$L__BB2_16;
$L__BB2_3:
	cvt.rn.f32.s32 	%f1, %r1;
	add.s32 	%r75, %r73, 3;
	cvt.rn.f32.u32 	%f4, %r75;
	tex.2d.v4.u32.f32 	{%r3, %r4, %r76, %r77}, [%rd3, {%f1, %f4}];
	add.s32 	%r78, %r73, 1;
	cvt.rn.f32.u32 	%f2, %r78;
	tex.2d.v4.u32.f32 	{%r5, %r6, %r79, %r80}, [%rd3, {%f1, %f2}];
	add.s32 	%r81, %r73, -1;
	cvt.rn.f32.s32 	%f3, %r81;
	tex.2d.v4.u32.f32 	{%r7, %r8, %r82, %r83}, [%rd3, {%f1, %f3}];
	add.s32 	%r84, %r73, -3;
	cvt.rn.f32.s32 	%f5, %r84;
	tex.2d.v4.u32.f32 	{%r9, %r10, %r85, %r86}, [%rd3, {%f1, %f5}];
	setp.eq.s32 	%p5, %r62, 0;
	@%p5 bra 	$L__BB2_5;
	and.b32  	%r87, %r7, 255;
	and.b32  	%r88, %r5, 255;
	add.s32 	%r89, %r87, %r88;
	mul.lo.s32 	%r90, %r89, 5077;
	and.b32  	%r91, %r9, 255;
	and.b32  	%r92, %r3, 255;
	add.s32 	%r93, %r91, %r92;
	mad.lo.s32 	%r94, %r93, -981, %r90;
	shr.s32 	%r95, %r94, 13;
	setp.lt.s32 	%p6, %r95, 0;
	min.s32 	%r96, %r95, %r63;
	cvt.u16.u32 	%rs1, %r96;
	selp.b16 	%rs2, 0, %rs1, %p6;
	and.b32  	%r97, %r8, 255;
	and.b32  	%r98, %r6, 255;
	add.s32 	%r99, %r97, %r98;
	mul.lo.s32 	%r100, %r99, 5077;
	and.b32  	%r101, %r10, 255;
	and.b32  	%r102, %r4, 255;
	add.s32 	%r103, %r101, %r102;
	mad.lo.s32 	%r104, %r103, -981, %r100;
	shr.s32 	%r105, %r104, 13;
	setp.lt.s32 	%p7, %r105, 0;
	min.s32 	%r106, %r105, %r63;
	cvt.u16.u32 	%rs3, %r106;
	selp.b16 	%rs4, 0, %rs3, %p7;
	mad.lo.s32 	%r107, %r59, %r73, %r1;
	mul.wide.s32 	%rd6, %r107, 2;
	add.s64 	%rd7, %rd1, %rd6;
	st.global.v2.u8 	[%rd7], {%rs2, %rs4};
	bra.uni 	$L__BB2_16;
$L__BB2_5:
	ld.param.u64 	%rd15, [bwdif_uchar2_param_3];
	ld.param.u64 	%rd14, [bwdif_uchar2_param_1];
	setp.eq.s32 	%p8, %r60, %r61;
	selp.b64 	%rd8, %rd3, %rd14, %p8;
	selp.b64 	%rd9, %rd15, %rd3, %p8;
	add.s32 	%r108, %r73, 4;
	cvt.rn.f32.u32 	%f6, %r108;
	tex.2d.v4.u32.f32 	{%r11, %r12, %r109, %r110}, [%rd14, {%f1, %f6}];
	add.s32 	%r111, %r73, 2;
	cvt.rn.f32.u32 	%f7, %r111;
	tex.2d.v4.u32.f32 	{%r14, %r13, %r112, %r113}, [%rd14, {%f1, %f7}];
	cvt.rn.f32.u32 	%f8, %r73;
	tex.2d.v4.u32.f32 	{%r114, %r15, %r115, %r116}, [%rd14, {%f1, %f8}];
	add.s32 	%r117, %r73, -2;
	cvt.rn.f32.s32 	%f9, %r117;
	tex.2d.v4.u32.f32 	{%r17, %r16, %r118, %r119}, [%rd14, {%f1, %f9}];
	add.s32 	%r120, %r73, -4;
	cvt.rn.f32.s32 	%f10, %r120;
	tex.2d.v4.u32.f32 	{%r18, %r19, %r121, %r122}, [%rd14, {%f1, %f10}];
	tex.2d.v4.u32.f32 	{%r123, %r20, %r124, %r125}, [%rd8, {%f1, %f2}];
	tex.2d.v4.u32.f32 	{%r126, %r21, %r127, %r128}, [%rd8, {%f1, %f3}];
	tex.2d.v4.u32.f32 	{%r129, %r22, %r130, %r131}, [%rd9, {%f1, %f2}];
	tex.2d.v4.u32.f32 	{%r132, %r23, %r133, %r134}, [%rd9, {%f1, %f3}];
	tex.2d.v4.u32.f32 	{%r135, %r136, %r137, %r138}, [%rd15, {%f1, %f6}];
	tex.2d.v4.u32.f32 	{%r25, %r24, %r139, %r140}, [%rd15, {%f1, %f7}];
	tex.2d.v4.u32.f32 	{%r141, %r26, %r142, %r143}, [%rd15, {%f1, %f8}];
	tex.2d.v4.u32.f32 	{%r28, %r27, %r144, %r145}, [%rd15, {%f1, %f9}];
	tex.2d.v4.u32.f32 	{%r29, %r30, %r146, %r147}, [%rd15, {%f1, %f10}];
	and.b32  	%r31, %r7, 255;
	and.b32  	%r148, %r114, 255;
	and.b32  	%r149, %r141, 255;
	add.s32 	%r32, %r149, %r148;
	cvt.u16.u32 	%rs5, %r114;
	and.b16  	%rs6, %rs5, 255;
	cvt.u16.u32 	%rs7, %r141;
	and.b16  	%rs8, %rs7, 255;
	add.s16 	%rs9, %rs8, %rs6;
	shr.u16 	%rs10, %rs9, 1;
	cvt.u32.u16 	%r286, %rs10;
	and.b32  	%r34, %r5, 255;
	sub.s32 	%r150, %r148, %r149;
	abs.s32 	%r35, %r150;
	and.b32  	%r151, %r126, 255;
	sub.s32 	%r152, %r151, %r31;
	abs.s32 	%r153, %r152;
	and.b32  	%r154, %r123, 255;
	sub.s32 	%r155, %r154, %r34;
	abs.s32 	%r156, %r155;
	cvt.u16.u32 	%rs11, %r156;
	cvt.u16.u32 	%rs12, %r153;
	add.s16 	%rs13, %rs12, %rs11;
	shr.u16 	%rs14, %rs13, 1;
	cvt.u32.u16 	%r157, %rs14;
	and.b32  	%r158, %r132, 255;
	sub.s32 	%r159, %r158, %r31;
	abs.s32 	%r160, %r159;
	and.b32  	%r161, %r129, 255;
	sub.s32 	%r162, %r161, %r34;
	abs.s32 	%r163, %r162;
	cvt.u16.u32 	%rs15, %r163;
	cvt.u16.u32 	%rs16, %r160;
	add.s16 	%rs17, %rs16, %rs15;
	shr.u16 	%rs18, %rs17, 1;
	cvt.u32.u16 	%r164, %rs18;
	shr.u32 	%r165, %r35, 1;
	max.u32 	%r166, %r165, %r157;
	max.u32 	%r36, %r166, %r164;
	setp.eq.s32 	%p9, %r36, 0;
	@%p9 bra 	$L__BB2_10;
	and.b32  	%r167, %r17, 255;
	and.b32  	%r168, %r28, 255;
	add.s32 	%r37, %r168, %r167;
	and.b32  	%r169, %r14, 255;
	and.b32  	%r170, %r25, 255;
	add.s32 	%r38, %r170, %r169;
	sub.s32 	%r171, %r31, %r34;
	abs.s32 	%r172, %r171;
	setp.le.u32 	%p10, %r172, %r35;
	@%p10 bra 	$L__BB2_8;
	mul.lo.s32 	%r176, %r32, 5570;
	add.s32 	%r177, %r38, %r37;
	mad.lo.s32 	%r178, %r177, -3801, %r176;
	and.b32  	%r179, %r18, 255;
	and.b32  	%r180, %r11, 255;
	shl.b32 	%r181, %r29, 1;
	and.b32  	%r182, %r181, 510;
	add.s32 	%r183, %r179, %r180;
	add.s32 	%r184, %r183, %r182;
	mad.lo.s32 	%r185, %r184, 1016, %r178;
	shr.s32 	%r186, %r185, 2;
	add.s32 	%r187, %r31, %r34;
	mad.lo.s32 	%r284, %r187, 4309, %r186;
	mov.b32 	%r285, -213;
	bra.uni 	$L__BB2_9;
$L__BB2_8:
	add.s32 	%r174, %r31, %r34;
	mul.lo.s32 	%r284, %r174, 5077;
	mov.b32 	%r285, -981;
$L__BB2_9:
	shr.u32 	%r188, %r37, 1;
	sub.s32 	%r189, %r188, %r31;
	shr.u32 	%r190, %r38, 1;
	sub.s32 	%r191, %r190, %r34;
	sub.s32 	%r192, %r286, %r31;
	sub.s32 	%r193, %r286, %r34;
	min.s32 	%r194, %r193, %r192;
	max.s32 	%r195, %r189, %r191;
	min.s32 	%r196, %r194, %r195;
	max.s32 	%r197, %r36, %r196;
	max.s32 	%r198, %r193, %r192;
	min.s32 	%r199, %r189, %r191;
	max.s32 	%r200, %r198, %r199;
	neg.s32 	%r201, %r200;
	max.s32 	%r202, %r197, %r201;
	and.b32  	%r203, %r9, 255;
	and.b32  	%r204, %r3, 255;
	add.s32 	%r205, %r203, %r204;
	mad.lo.s32 	%r206, %r285, %r205, %r284;
	shr.s32 	%r207, %r206, 13;
	add.s32 	%r208, %r202, %r286;
	setp.gt.s32 	%p11, %r207, %r208;
	sub.s32 	%r209, %r286, %r202;
	max.s32 	%r210, %r207, %r209;
	selp.b32 	%r211, %r208, %r210, %p11;
	setp.lt.s32 	%p12, %r211, 0;
	min.s32 	%r212, %r211, %r63;
	selp.b32 	%r286, 0, %r212, %p12;
$L__BB2_10:
	and.b32  	%r45, %r8, 255;
	and.b32  	%r213, %r15, 255;
	and.b32  	%r214, %r26, 255;
	add.s32 	%r46, %r214, %r213;
	cvt.u16.u32 	%rs19, %r15;
	and.b16  	%rs20, %rs19, 255;
	cvt.u16.u32 	%rs21, %r26;
	and.b16  	%rs22, %rs21, 255;
	add.s16 	%rs23, %rs22, %rs20;
	shr.u16 	%rs24, %rs23, 1;
	cvt.u32.u16 	%r289, %rs24;
	and.b32  	%r48, %r6, 255;
	sub.s32 	%r215, %r213, %r214;
	abs.s32 	%r49, %r215;
	and.b32  	%r216, %r21, 255;
	sub.s32 	%r217, %r216, %r45;
	abs.s32 	%r218, %r217;
	and.b32  	%r219, %r20, 255;
	sub.s32 	%r220, %r219, %r48;
	abs.s32 	%r221, %r220;
	cvt.u16.u32 	%rs25, %r221;
	cvt.u16.u32 	%rs26, %r218;
	add.s16 	%rs27, %rs26, %rs25;
	shr.u16 	%rs28, %rs27, 1;
	cvt.u32.u16 	%r222, %rs28;
	and.b32  	%r223, %r23, 255;
	sub.s32 	%r224, %r223, %r45;
	abs.s32 	%r225, %r224;
	and.b32  	%r226, %r22, 255;
	sub.s32 	%r227, %r226, %r48;
	abs.s32 	%r228, %r227;
	cvt.u16.u32 	%rs29, %r228;
	cvt.u16.u32 	%rs30, %r225;
	add.s16 	%rs31, %rs30, %rs29;
	shr.u16 	%rs32, %rs31, 1;
	cvt.u32.u16 	%r229, %rs32;
	shr.u32 	%r230, %r49, 1;
	max.u32 	%r231, %r230, %r222;
	max.u32 	%r50, %r231, %r229;
	setp.eq.s32 	%p13, %r50, 0;
	@%p13 bra 	$L__BB2_15;
	and.b32  	%r232, %r16, 255;
	and.b32  	%r233, %r27, 255;
	add.s32 	%r51, %r233, %r232;
	and.b32  	%r234, %r13, 255;
	and.b32  	%r235, %r24, 255;
	add.s32 	%r52, %r235, %r234;
	sub.s32 	%r236, %r45, %r48;
	abs.s32 	%r237, %r236;
	setp.le.u32 	%p14, %r237, %r49;
	@%p14 bra 	$L__BB2_13;
	mul.lo.s32 	%r241, %r46, 5570;
	add.s32 	%r242, %r52, %r51;
	mad.lo.s32 	%r243, %r242, -3801, %r241;
	and.b32  	%r244, %r19, 255;
	and.b32  	%r245, %r12, 255;
	shl.b32 	%r246, %r30, 1;
	and.b32  	%r247, %r246, 510;
	add.s32 	%r248, %r244, %r245;
	add.s32 	%r249, %r248, %r247;
	mad.lo.s32 	%r250, %r249, 1016, %r243;
	shr.s32 	%r251, %r250, 2;
	add.s32 	%r252, %r45, %r48;
	mad.lo.s32 	%r287, %r252, 4309, %r251;
	mov.b32 	%r288, -213;
	bra.uni 	$L__BB2_14;
$L__BB2_13:
	add.s32 	%r239, %r45, %r48;
	mul.lo.s32 	%r287, %r239, 5077;
	mov.b32 	%r288, -981;
$L__BB2_14:
	shr.u32 	%r253, %r51, 1;
	sub.s32 	%r254, %r253, %r45;
	shr.u32 	%r255, %r52, 1;
	sub.s32 	%r256, %r255, %r48;
	sub.s32 	%r257, %r289, %r45;
	sub.s32 	%r258, %r289, %r48;
	min.s32 	%r259, %r258, %r257;
	max.s32 	%r260, %r254, %r256;
	min.s32 	%r261, %r259, %r260;
	max.s32 	%r262, %r50, %r261;
	max.s32 	%r263, %r258, %r257;
	min.s32 	%r264, %r254, %r256;
	max.s32 	%r265, %r263, %r264;
	neg.s32 	%r266, %r265;
	max.s32 	%r267, %r262, %r266;
	and.b32  	%r268, %r10, 255;
	and.b32  	%r269, %r4, 255;
	add.s32 	%r270, %r268, %r269;
	mad.lo.s32 	%r271, %r288, %r270, %r287;
	shr.s32 	%r272, %r271, 13;
	add.s32 	%r273, %r267, %r289;
	setp.gt.s32 	%p15, %r272, %r273;
	sub.s32 	%r274, %r289, %r267;
	max.s32 	%r275, %r272, %r274;
	selp.b32 	%r276, %r273, %r275, %p15;
	setp.lt.s32 	%p16, %r276, 0;
	min.s32 	%r277, %r276, %r63;
	selp.b32 	%r289, 0, %r277, %p16;
$L__BB2_15:
	cvt.u16.u32 	%rs33, %r289;
	mad.lo.s32 	%r278, %r59, %r73, %r1;
	mul.wide.s32 	%rd10, %r278, 2;
	add.s64 	%rd11, %rd1, %rd10;
	cvt.u16.u32 	%rs34, %r286;
	st.global.v2.u8 	[%rd11], {%rs34, %rs33};
$L__BB2_16:
	ret;

}
	// .globl	bwdif_ushort2
.visible .entry bwdif_ushort2(
	.param .u64 .ptr .align 1 bwdif_ushort2_param_0,
	.param .u64 bwdif_ushort2_param_1,
	.param .u64 bwdif_ushort2_param_2,
	.param .u64 bwdif_ushort2_param_3,
	.param .u32 bwdif_ushort2_param_4,
	.param .u32 bwdif_ushort2_param_5,
	.param .u32 bwdif_ushort2_param_6,
	.param .u32 bwdif_ushort2_param_7,
	.param .u32 bwdif_ushort2_param_8,
	.param .u32 bwdif_ushort2_param_9,
	.param .u32 bwdif_ushort2_param_10,
	.param .u32 bwdif_ushort2_param_11,
	.param .u32 bwdif_ushort2_param_12
)
{
	.reg .pred 	%p<17>;
	.reg .b16 	%rs<17>;
	.reg .b32 	%r<299>;
	.reg .b32 	%f<13>;
	.reg .b64 	%rd<16>;

	ld.param.u64 	%rd5, [bwdif_ushort2_param_0];
	ld.param.u64 	%rd3, [bwdif_ushort2_param_2];
	ld.param.u32 	%r64, [bwdif_ushort2_param_4];
	ld.param.u32 	%r65, [bwdif_ushort2_param_5];
	ld.param.u32 	%r59, [bwdif_ushort2_param_6];
	ld.param.u32 	%r60, [bwdif_ushort2_param_9];
	ld.param.u32 	%r61, [bwdif_ushort2_param_10];
	ld.param.u32 	%r62, [bwdif_ushort2_param_11];
	ld.param.u32 	%r63, [bwdif_ushort2_param_12];
	cvta.to.global.u64 	%rd1, %rd5;
	mov.u32 	%r67, %ctaid.x;
	mov.u32 	%r68, %ntid.x;
	mov.u32 	%r69, %tid.x;
	mad.lo.s32 	%r1, %r67, %r68, %r69;
	mov.u32 	%r70, %ctaid.y;
	mov.u32 	%r71, %ntid.y;
	mov.u32 	%r72, %tid.y;
	mad.lo.s32 	%r73, %r70, %r71, %r72;
	setp.ge.s32 	%p1, %r1, %r64;
	setp.ge.s32 	%p2, %r73, %r65;
	or.pred  	%p3, %p1, %p2;
	@%p3 bra 	$L__BB3_16;
	and.b32  	%r74, %r73, 1;
	setp.ne.s32 	%p4, %r74, %r60;
	@%p4 bra 	$L__BB3_3;
	cvt.rn.f32.s32 	%f11, %r1;
	cvt.rn.f32.u32 	%f12, %r73;
	tex.2d.v4.u32.f32 	{%r287, %r288, %r289, %r290}, [%rd3, {%f11, %f12}];
	mad.lo.s32 	%r291, %r59, %r73, %r1;
	mul.wide.s32 	%rd12, %r291, 4;
	add.s64 	%rd13, %rd1, %rd12;
	prmt.b32 	%r292, %r287, %r288, 0x5410U;
	st.global.u32 	[%rd13], %r292;
	bra.uni 	$L__BB3_16;
$L__BB3_3:
	cvt.rn.f32.s32 	%f1, %r1;
	add.s32 	%r75, %r73, 3;
	cvt.rn.f32.u32 	%f4, %r75;
	tex.2d.v4.u32.f32 	{%r3, %r4, %r76, %r77}, [%rd3, {%f1, %f4}];
	add.s32 	%r78, %r73, 1;
	cvt.rn.f32.u32 	%f2, %r78;
	tex.2d.v4.u32.f32 	{%r5, %r6, %r79, %r80}, [%rd3, {%f1, %f2}];
	add.s32 	%r81, %r73, -1;
	cvt.rn.f32.s32 	%f3, %r81;
	tex.2d.v4.u32.f32 	{%r7, %r8, %r82, %r83}, [%rd3, {%f1, %f3}];
	add.s32 	%r84, %r73, -3;
	cvt.rn.f32.s32 	%f5, %r84;
	tex.2d.v4.u32.f32 	{%r9, %r10, %r85, %r86}, [%rd3, {%f1, %f5}];
	setp.eq.s32 	%p5, %r62, 0;
	@%p5 bra 	$L__BB3_5;
	and.b32  	%r87, %r7, 65535;
	and.b32  	%r88, %r5, 65535;
	add.s32 	%r89, %r87, %r88;
	mul.lo.s32 	%r90, %r89, 5077;
	and.b32  	%r91, %r9, 65535;
	and.b32  	%r92, %r3, 65535;
	add.s32 	%r93, %r91, %r92;
	mad.lo.s32 	%r94, %r93, -981, %r90;
	shr.s32 	%r95, %r94, 13;
	setp.lt.s32 	%p6, %r95, 0;
	min.s32 	%r96, %r95, %r63;
	cvt.u16.u32 	%rs1, %r96;
	selp.b16 	%rs2, 0, %rs1, %p6;
	and.b32  	%r97, %r8, 65535;
	and.b32  	%r98, %r6, 65535;
	add.s32 	%r99, %r97, %r98;
	mul.lo.s32 	%r100, %r99, 5077;
	and.b32  	%r101, %r10, 65535;
	and.b32  	%r102, %r4, 65535;
	add.s32 	%r103, %r101, %r102;
	mad.lo.s32 	%r104, %r103, -981, %r100;
	shr.s32 	%r105, %r104, 13;
	setp.lt.s32 	%p7, %r105, 0;
	min.s32 	%r106, %r105, %r63;
	cvt.u16.u32 	%rs3, %r106;
	selp.b16 	%rs4, 0, %rs3, %p7;
	mad.lo.s32 	%r107, %r59, %r73, %r1;
	mul.wide.s32 	%rd6, %r107, 4;
	add.s64 	%rd7, %rd1, %rd6;
	mov.b32 	%r108, {%rs2, %rs4};
	st.global.u32 	[%rd7], %r108;
	bra.uni 	$L__BB3_16;
$L__BB3_5:
	ld.param.u64 	%rd15, [bwdif_ushort2_param_3];
	ld.param.u64 	%rd14, [bwdif_ushort2_param_1];
	setp.eq.s32 	%p8, %r60, %r61;
	selp.b64 	%rd8, %rd3, %rd14, %p8;
	selp.b64 	%rd9, %rd15, %rd3, %p8;
	add.s32 	%r109, %r73, 4;
	cvt.rn.f32.u32 	%f6, %r109;
	tex.2d.v4.u32.f32 	{%r11, %r12, %r110, %r111}, [%rd14, {%f1, %f6}];
	add.s32 	%r112, %r73, 2;
	cvt.rn.f32.u32 	%f7, %r112;
	tex.2d.v4.u32.f32 	{%r14, %r13, %r113, %r114}, [%rd14, {%f1, %f7}];
	cvt.rn.f32.u32 	%f8, %r73;
	tex.2d.v4.u32.f32 	{%r115, %r15, %r116, %r117}, [%rd14, {%f1, %f8}];
	add.s32 	%r119, %r73, -2;
	cvt.rn.f32.s32 	%f9, %r119;
	tex.2d.v4.u32.f32 	{%r17, %r16, %r120, %r121}, [%rd14, {%f1, %f9}];
	add.s32 	%r122, %r73, -4;
	cvt.rn.f32.s32 	%f10, %r122;
	tex.2d.v4.u32.f32 	{%r18, %r19, %r123, %r124}, [%rd14, {%f1, %f10}];
	tex.2d.v4.u32.f32 	{%r125, %r20, %r126, %r127}, [%rd8, {%f1, %f2}];
	tex.2d.v4.u32.f32 	{%r128, %r21, %r129, %r130}, [%rd8, {%f1, %f3}];
	tex.2d.v4.u32.f32 	{%r131, %r22, %r132, %r133}, [%rd9, {%f1, %f2}];
	tex.2d.v4.u32.f32 	{%r134, %r23, %r135, %r136}, [%rd9, {%f1, %f3}];
	tex.2d.v4.u32.f32 	{%r137, %r138, %r139, %r140}, [%rd15, {%f1, %f6}];
	tex.2d.v4.u32.f32 	{%r25, %r24, %r141, %r142}, [%rd15, {%f1, %f7}];
	tex.2d.v4.u32.f32 	{%r143, %r26, %r144, %r145}, [%rd15, {%f1, %f8}];
	tex.2d.v4.u32.f32 	{%r28, %r27, %r147, %r148}, [%rd15, {%f1, %f9}];
	tex.2d.v4.u32.f32 	{%r29, %r30, %r149, %r150}, [%rd15, {%f1, %f10}];
	and.b32  	%r31, %r7, 65535;
	and.b32  	%r151, %r115, 65535;
	and.b32  	%r152, %r143, 65535;
	add.s32 	%r32, %r152, %r151;
	cvt.u16.u32 	%rs5, %r115;
	cvt.u16.u32 	%rs6, %r143;
	and.b16  	%rs7, %rs6, %rs5;
	xor.b16  	%rs8, %rs6, %rs5;
	shr.u16 	%rs9, %rs8, 1;
	add.s16 	%rs10, %rs7, %rs9;
	cvt.u32.u16 	%r295, %rs10;
	and.b32  	%r34, %r5, 65535;
	sub.s32 	%r153, %r151, %r152;
	abs.s32 	%r35, %r153;
	and.b32  	%r154, %r128, 65535;
	sub.s32 	%r155, %r154, %r31;
	abs.s32 	%r156, %r155;
	and.b32  	%r157, %r125, 65535;
	sub.s32 	%r158, %r157, %r34;
	abs.s32 	%r159, %r158;
	add.s32 	%r160, %r156, %r159;
	shr.u32 	%r161, %r160, 1;
	and.b32  	%r162, %r134, 65535;
	sub.s32 	%r163, %r162, %r31;
	abs.s32 	%r164, %r163;
	and.b32  	%r165, %r131, 65535;
	sub.s32 	%r166, %r165, %r34;
	abs.s32 	%r167, %r166;
	add.s32 	%r168, %r164, %r167;
	shr.u32 	%r169, %r168, 1;
	shr.u32 	%r170, %r35, 1;
	max.u32 	%r171, %r170, %r161;
	max.u32 	%r36, %r171, %r169;
	setp.eq.s32 	%p9, %r36, 0;
	@%p9 bra 	$L__BB3_10;
	and.b32  	%r172, %r17, 65535;
	and.b32  	%r173, %r28, 65535;
	add.s32 	%r37, %r173, %r172;
	and.b32  	%r174, %r14, 65535;
	and.b32  	%r175, %r25, 65535;
	add.s32 	%r38, %r175, %r174;
	sub.s32 	%r176, %r31, %r34;
	abs.s32 	%r177, %r176;
	setp.le.u32 	%p10, %r177, %r35;
	@%p10 bra 	$L__BB3_8;
	mul.lo.s32 	%r181, %r32, 5570;
	add.s32 	%r182, %r38, %r37;
	mad.lo.s32 	%r183, %r182, -3801, %r181;
	and.b32  	%r184, %r18, 65535;
	and.b32  	%r185, %r11, 65535;
	shl.b32 	%r186, %r29, 1;
	and.b32  	%r187, %r186, 131070;
	add.s32 	%r188, %r184, %r185;
	add.s32 	%r189, %r188, %r187;
	mad.lo.s32 	%r190, %r189, 1016, %r183;
	shr.s32 	%r191, %r190, 2;
	add.s32 	%r192, %r31, %r34;
	mad.lo.s32 	%r293, %r192, 4309, %r191;
	mov.b32 	%r294, -213;
	bra.uni 	$L__BB3_9;
$L__BB3_8:
	add.s32 	%r179, %r31, %r34;
	mul.lo.s32 	%r293, %r179, 5077;
	mov.b32 	%r294, -981;
$L__BB3_9:
	shr.u32 	%r193, %r37, 1;
	sub.s32 	%r194, %r193, %r31;
	shr.u32 	%r195, %r38, 1;
	sub.s32 	%r196, %r195, %r34;
	sub.s32 	%r197, %r295, %r31;
	sub.s32 	%r198, %r295, %r34;
	min.s32 	%r199, %r198, %r197;
	max.s32 	%r200, %r194, %r196;
	min.s32 	%r201, %r199, %r200;
	max.s32 	%r202, %r36, %r201;
	max.s32 	%r203, %r198, %r197;
	min.s32 	%r204, %r194, %r196;
	max.s32 	%r205, %r203, %r204;
	neg.s32 	%r206, %r205;
	max.s32 	%r207, %r202, %r206;
	and.b32  	%r208, %r9, 65535;
	and.b32  	%r209, %r3, 65535;
	add.s32 	%r210, %r208, %r209;
	mad.lo.s32 	%r211, %r294, %r210, %r293;
	shr.s32 	%r212, %r211, 13;
	add.s32 	%r213, %r207, %r295;
	setp.gt.s32 	%p11, %r212, %r213;
	sub.s32 	%r214, %r295, %r207;
	max.s32 	%r215, %r212, %r214;
	selp.b32 	%r216, %r213, %r215, %p11;
	setp.lt.s32 	%p12, %r216, 0;
	min.s32 	%r217, %r216, %r63;
	selp.b32 	%r295, 0, %r217, %p12;
$L__BB3_10:
	and.b32  	%r45, %r8, 65535;
	and.b32  	%r218, %r15, 65535;
	and.b32  	%r219, %r26, 65535;
	add.s32 	%r46, %r219, %r218;
	cvt.u16.u32 	%rs11, %r15;
	cvt.u16.u32 	%rs12, %r26;
	and.b16  	%rs13, %rs12, %rs11;
	xor.b16  	%rs14, %rs12, %rs11;
	shr.u16 	%rs15, %rs14, 1;
	add.s16 	%rs16, %rs13, %rs15;
	cvt.u32.u16 	%r298, %rs16;
	and.b32  	%r48, %r6, 65535;
	sub.s32 	%r220, %r218, %r219;
	abs.s32 	%r49, %r220;
	and.b32  	%r221, %r21, 65535;
	sub.s32 	%r222, %r221, %r45;
	abs.s32 	%r223, %r222;
	and.b32  	%r224, %r20, 65535;
	sub.s32 	%r225, %r224, %r48;
	abs.s32 	%r226, %r225;
	add.s32 	%r227, %r223, %r226;
	shr.u32 	%r228, %r227, 1;
	and.b32  	%r229, %r23, 65535;
	sub.s32 	%r230, %r229, %r45;
	abs.s32 	%r231, %r230;
	and.b32  	%r232, %r22, 65535;
	sub.s32 	%r233, %r232, %r48;
	abs.s32 	%r234, %r233;
	add.s32 	%r235, %r231, %r234;
	shr.u32 	%r236, %r235, 1;
	shr.u32 	%r237, %r49, 1;
	max.u32 	%r238, %r237, %r228;
	max.u32 	%r50, %r238, %r236;
	setp.eq.s32 	%p13, %r50, 0;
	@%p13 bra 	$L__BB3_15;
	and.b32  	%r239, %r16, 65535;
	and.b32  	%r240, %r27, 65535;
	add.s32 	%r51, %r240, %r239;
	and.b32  	%r241, %r13, 65535;
	and.b32  	%r242, %r24, 65535;
	add.s32 	%r52, %r242, %r241;
	sub.s32 	%r243, %r45, %r48;
	abs.s32 	%r244, %r243;
	setp.le.u32 	%p14, %r244, %r49;
	@%p14 bra 	$L__BB3_13;
	mul.lo.s32 	%r248, %r46, 5570;
	add.s32 	%r249, %r52, %r51;
	mad.lo.s32 	%r250, %r249, -3801, %r248;
	and.b32  	%r251, %r19, 65535;
	and.b32  	%r252, %r12, 65535;
	shl.b32 	%r253, %r30, 1;
	and.b32  	%r254, %r253, 131070;
	add.s32 	%r255, %r251, %r252;
	add.s32 	%r256, %r255, %r254;
	mad.lo.s32 	%r257, %r256, 1016, %r250;
	shr.s32 	%r258, %r257, 2;
	add.s32 	%r259, %r45, %r48;
	mad.lo.s32 	%r296, %r259, 4309, %r258;
	mov.b32 	%r297, -213;
	bra.uni 	$L__BB3_14;
$L__BB3_13:
	add.s32 	%r246, %r45, %r48;
	mul.lo.s32 	%r296, %r246, 5077;
	mov.b32 	%r297, -981;
$L__BB3_14:
	shr.u32 	%r260, %r51, 1;
	sub.s32 	%r261, %r260, %r45;
	shr.u32 	%r262, %r52, 1;
	sub.s32 	%r263, %r262, %r48;
	sub.s32 	%r264, %r298, %r45;
	sub.s32 	%r265, %r298, %r48;
	min.s32 	%r266, %r265, %r264;
	max.s32 	%r267, %r261, %r263;
	min.s32 	%r268, %r266, %r267;
	max.s32 	%r269, %r50, %r268;
	max.s32 	%r270, %r265, %r264;
	min.s32 	%r271, %r261, %r263;
	max.s32 	%r272, %r270, %r271;
	neg.s32 	%r273, %r272;
	max.s32 	%r274, %r269, %r273;
	and.b32  	%r275, %r10, 65535;
	and.b32  	%r276, %r4, 65535;
	add.s32 	%r277, %r275, %r276;
	mad.lo.s32 	%r278, %r297, %r277, %r296;
	shr.s32 	%r279, %r278, 13;
	add.s32 	%r280, %r274, %r298;
	setp.gt.s32 	%p15, %r279, %r280;
	sub.s32 	%r281, %r298, %r274;
	max.s32 	%r282, %r279, %r281;
	selp.b32 	%r283, %r280, %r282, %p15;
	setp.lt.s32 	%p16, %r283, 0;
	min.s32 	%r284, %r283, %r63;
	selp.b32 	%r298, 0, %r284, %p16;
$L__BB3_15:
	mad.lo.s32 	%r285, %r59, %r73, %r1;
	mul.wide.s32 	%rd10, %r285, 4;
	add.s64 	%rd11, %rd1, %rd10;
	prmt.b32 	%r286, %r295, %r298, 0x5410U;
	st.global.u32 	[%rd11], %r286;
$L__BB3_16:
	ret;

}


// ===== COMPILED SASS (sm_100) =====

	.target	sm_100

	.elftype	@"ET_EXEC"


//--------------------- .note.nv.tkinfo           --------------------------
	.section	.note.nv.tkinfo,"",@"SHT_NOTE"
	.sectionflags	@"SHF_NOTE_NV_TKINFO"
	.tkinfo
        /*0018*/ 	.word	0x00000002
        /*0030*/ 	.string	""
        /*0030*/ 	.string	"ptxas"
        /*0030*/ 	.string	"Cuda compilation tools, release 13.0, V13.0.88"
        /*0030*/ 	.string	"Build cuda_13.0.r13.0/compiler.36424714_0"
        /*0030*/ 	.string	"-arch sm_100 -m 64 "



//--------------------- .note.nv.cuinfo           --------------------------
	.section	.note.nv.cuinfo,"",@"SHT_NOTE"
	.sectionflags	@"SHF_NOTE_NV_CUINFO"
        /*0018*/ 	.short	0x0002
        /*001a*/ 	.short	0x0064
        /*001c*/ 	.short	0x0082
	.zero		2


//--------------------- .nv.info                  --------------------------
	.section	.nv.info,"",@"SHT_CUDA_INFO"
	.align	4


	//----- nvinfo : EIATTR_REGCOUNT
	.align		4
        /*0000*/ 	.byte	0x04, 0x2f
        /*0002*/ 	.short	(.L_4 - .L_3)
	.align		4
.L_3:
        /*0004*/ 	.word	index@(bwdif_uchar)
        /*0008*/ 	.word	0x00000020


	//----- nvinfo : EIATTR_FRAME_SIZE
	.align		4
.L_4:
        /*000c*/ 	.byte	0x04, 0x11
        /*000e*/ 	.short	(.L_6 - .L_5)
	.align		4
.L_5:
        /*0010*/ 	.word	index@(bwdif_uchar)
        /*0014*/ 	.word	0x00000000


	//----- nvinfo : EIATTR_REGCOUNT
	.align		4
.L_6:
        /*0018*/ 	.byte	0x04, 0x2f
        /*001a*/ 	.short	(.L_8 - .L_7)
	.align		4
.L_7:
        /*001c*/ 	.word	index@(bwdif_ushort)
        /*0020*/ 	.word	0x00000020


	//----- nvinfo : EIATTR_FRAME_SIZE
	.align		4
.L_8:
        /*0024*/ 	.byte	0x04, 0x11
        /*0026*/ 	.short	(.L_10 - .L_9)
	.align		4
.L_9:
        /*0028*/ 	.word	index@(bwdif_ushort)
        /*002c*/ 	.word	0x00000000


	//----- nvinfo : EIATTR_REGCOUNT
	.align		4
.L_10:
        /*0030*/ 	.byte	0x04, 0x2f
        /*0032*/ 	.short	(.L_12 - .L_11)
	.align		4
.L_11:
        /*0034*/ 	.word	index@(bwdif_uchar2)
        /*0038*/ 	.word	0x00000028


	//----- nvinfo : EIATTR_FRAME_SIZE
	.align		4
.L_12:
        /*003c*/ 	.byte	0x04, 0x11
        /*003e*/ 	.short	(.L_14 - .L_13)
	.align		4
.L_13:
        /*0040*/ 	.word	index@(bwdif_uchar2)
        /*0044*/ 	.word	0x00000000


	//----- nvinfo : EIATTR_REGCOUNT
	.align		4
.L_14:
        /*0048*/ 	.byte	0x04, 0x2f
        /*004a*/ 	.short	(.L_16 - .L_15)
	.align		4
.L_15:
        /*004c*/ 	.word	index@(bwdif_ushort2)
        /*0050*/ 	.word	0x00000028


	//----- nvinfo : EIATTR_FRAME_SIZE
	.align		4
.L_16:
        /*0054*/ 	.byte	0x04, 0x11
        /*0056*/ 	.short	(.L_18 - .L_17)
	.align		4
.L_17:
        /*0058*/ 	.word	index@(bwdif_ushort2)
        /*005c*/ 	.word	0x00000000


	//----- nvinfo : EIATTR_MIN_STACK_SIZE
	.align		4
.L_18:
        /*0060*/ 	.byte	0x04, 0x12
        /*0062*/ 	.short	(.L_20 - .L_19)
	.align		4
.L_19:
        /*0064*/ 	.word	index@(bwdif_ushort2)
        /*0068*/ 	.word	0x00000000


	//----- nvinfo : EIATTR_MIN_STACK_SIZE
	.align		4
.L_20:
        /*006c*/ 	.byte	0x04, 0x12
        /*006e*/ 	.short	(.L_22 - .L_21)
	.align		4
.L_21:
        /*0070*/ 	.word	index@(bwdif_uchar2)
        /*0074*/ 	.word	0x00000000


	//----- nvinfo : EIATTR_MIN_STACK_SIZE
	.align		4
.L_22:
        /*0078*/ 	.byte	0x04, 0x12
        /*007a*/ 	.short	(.L_24 - .L_23)
	.align		4
.L_23:
        /*007c*/ 	.word	index@(bwdif_ushort)
        /*0080*/ 	.word	0x00000000


	//----- nvinfo : EIATTR_MIN_STACK_SIZE
	.align		4
.L_24:
        /*0084*/ 	.byte	0x04, 0x12
        /*0086*/ 	.short	(.L_26 - .L_25)
	.align		4
.L_25:
        /*0088*/ 	.word	index@(bwdif_uchar)
        /*008c*/ 	.word	0x00000000
.L_26:


//--------------------- .nv.compat                --------------------------
	.section	.nv.compat,"",@"SHT_CUDA_COMPAT_INFO"
	.align	4
        /*0000*/ 	.byte	0x02, 0x09, 0x00, 0x00, 0x02, 0x02, 0x02, 0x00, 0x02, 0x05, 0x05, 0x00, 0x03, 0x07, 0x01, 0x01
        /*0010*/ 	.byte	0x02, 0x03, 0x00, 0x00, 0x02, 0x06, 0x01, 0x00, 0x04, 0x0b, 0x08, 0x00, 0x09, 0x00, 0x00, 0x00
        /*0020*/ 	.byte	0x00, 0x00, 0x00, 0x00


//--------------------- .nv.info.bwdif_ushort2    --------------------------
	.section	.nv.info.bwdif_ushort2,"",@"SHT_CUDA_INFO"
	.sectionflags	@""
	.align	4


	//----- nvinfo : EIATTR_CUDA_API_VERSION
	.align		4
        /*0000*/ 	.byte	0x04, 0x37
        /*0002*/ 	.short	(.L_28 - .L_27)
.L_27:
        /*0004*/ 	.word	0x00000082


	//----- nvinfo : EIATTR_KPARAM_INFO
	.align		4
.L_28:
        /*0008*/ 	.byte	0x04, 0x17
        /*000a*/ 	.short	(.L_30 - .L_29)
.L_29:
        /*000c*/ 	.word	0x00000000
        /*0010*/ 	.short	0x000c
        /*0012*/ 	.short	0x0040
        /*0014*/ 	.byte	0x00, 0xf0, 0x11, 0x00


	//----- nvinfo : EIATTR_KPARAM_INFO
	.align		4
.L_30:
        /*0018*/ 	.byte	0x04, 0x17
        /*001a*/ 	.short	(.L_32 - .L_31)
.L_31:
        /*001c*/ 	.word	0x00000000
        /*0020*/ 	.short	0x000b
        /*0022*/ 	.short	0x003c
        /*0024*/ 	.byte	0x00, 0xf0, 0x11, 0x00


	//----- nvinfo : EIATTR_KPARAM_INFO
	.align		4
.L_32:
        /*0028*/ 	.byte	0x04, 0x17
        /*002a*/ 	.short	(.L_34 - .L_33)
.L_33:
        /*002c*/ 	.word	0x00000000
        /*0030*/ 	.short	0x000a
        /*0032*/ 	.short	0x0038
        /*0034*/ 	.byte	0x00, 0xf0, 0x11, 0x00


	//----- nvinfo : EIATTR_KPARAM_INFO
	.align		4
.L_34:
        /*0038*/ 	.byte	0x04, 0x17
        /*003a*/ 	.short	(.L_36 - .L_35)
.L_35:
        /*003c*/ 	.word	0x00000000
        /*0040*/ 	.short	0x0009
        /*0042*/ 	.short	0x0034
        /*0044*/ 	.byte	0x00, 0xf0, 0x11, 0x00


	//----- nvinfo : EIATTR_KPARAM_INFO
	.align		4
.L_36:
        /*0048*/ 	.byte	0x04, 0x17
        /*004a*/ 	.short	(.L_38 - .L_37)
.L_37:
        /*004c*/ 	.word	0x00000000
        /*0050*/ 	.short	0x0008
        /*0052*/ 	.short	0x0030
        /*0054*/ 	.byte	0x00, 0xf0, 0x11, 0x00


	//----- nvinfo : EIATTR_KPARAM_INFO
	.align		4
.L_38:
        /*0058*/ 	.byte	0x04, 0x17
        /*005a*/ 	.short	(.L_40 - .L_39)
.L_39:
        /*005c*/ 	.word	0x00000000
        /*0060*/ 	.short	0x0007
        /*0062*/ 	.short	0x002c
        /*0064*/ 	.byte	0x00, 0xf0, 0x11, 0x00


	//----- nvinfo : EIATTR_KPARAM_INFO
	.align		4
.L_40:
        /*0068*/ 	.byte	0x04, 0x17
        /*006a*/ 	.short	(.L_42 - .L_41)
.L_41:
        /*006c*/ 	.word	0x00000000
        /*0070*/ 	.short	0x0006
        /*0072*/ 	.short	0x0028
        /*0074*/ 	.byte	0x00, 0xf0, 0x11, 0x00


	//----- nvinfo : EIATTR_KPARAM_INFO
	.align		4
.L_42:
        /*0078*/ 	.byte	0x04, 0x17
        /*007a*/ 	.short	(.L_44 - .L_43)
.L_43:
        /*007c*/ 	.word	0x00000000
        /*0080*/ 	.short	0x0005
        /*0082*/ 	.short	0x0024
        /*0084*/ 	.byte	0x00, 0xf0, 0x11, 0x00


	//----- nvinfo : EIATTR_KPARAM_INFO
	.align		4
.L_44:
        /*0088*/ 	.byte	0x04, 0x17
        /*008a*/ 	.short	(.L_46 - .L_45)
.L_45:
        /*008c*/ 	.word	0x00000000
        /*0090*/ 	.short	0x0004
        /*0092*/ 	.short	0x0020
        /*0094*/ 	.byte	0x00, 0xf0, 0x11, 0x00


	//----- nvinfo : EIATTR_KPARAM_INFO
	.align		4
.L_46:
        /*0098*/ 	.byte	0x04, 0x17
        /*009a*/ 	.short	(.L_48 - .L_47)
.L_47:
        /*009c*/ 	.word	0x00000000
        /*00a0*/ 	.short	0x0003
        /*00a2*/ 	.short	0x0018
        /*00a4*/ 	.byte	0x00, 0xf0, 0x21, 0x00


	//----- nvinfo : EIATTR_KPARAM_INFO
	.align		4
.L_48:
        /*00a8*/ 	.byte	0x04, 0x17
        /*00aa*/ 	.short	(.L_50 - .L_49)
.L_49:
        /*00ac*/ 	.word	0x00000000
        /*00b0*/ 	.short	0x0002
        /*00b2*/ 	.short	0x0010
        /*00b4*/ 	.byte	0x00, 0xf0, 0x21, 0x00


	//----- nvinfo : EIATTR_KPARAM_INFO
	.align		4
.L_50:
        /*00b8*/ 	.byte	0x04, 0x17
        /*00ba*/ 	.short	(.L_52 - .L_51)
.L_51:
        /*00bc*/ 	.word	0x00000000
        /*00c0*/ 	.short	0x0001
        /*00c2*/ 	.short	0x0008
        /*00c4*/ 	.byte	0x00, 0xf0, 0x21, 0x00


	//----- nvinfo : EIATTR_KPARAM_INFO
	.align		4
.L_52:
        /*00c8*/ 	.byte	0x04, 0x17
        /*00ca*/ 	.short	(.L_54 - .L_53)
.L_53:
        /*00cc*/ 	.word	0x00000000
        /*00d0*/ 	.short	0x0000
        /*00d2*/ 	.short	0x0000
        /*00d4*/ 	.byte	0x00, 0xf5, 0x21, 0x00


	//----- nvinfo : EIATTR_SPARSE_MMA_MASK
	.align		4
.L_54:
        /*00d8*/ 	.byte	0x03, 0x50
        /*00da*/ 	.short	0x0000


	//----- nvinfo : EIATTR_MAXREG_COUNT
	.align		4
        /*00dc*/ 	.byte	0x03, 0x1b
        /*00de*/ 	.short	0x00ff


	//----- nvinfo : EIATTR_MERCURY_ISA_VERSION
	.align		4
        /*00e0*/ 	.byte	0x03, 0x5f
        /*00e2*/ 	.short	0x0101


	//----- nvinfo : EIATTR_VRC_CTA_INIT_COUNT
	.align		4
        /*00e4*/ 	.byte	0x02, 0x4a
	.zero		1
	.zero		1


	//----- nvinfo : EIATTR_EXIT_INSTR_OFFSETS
	.align		4
        /*00e8*/ 	.byte	0x04, 0x1c
        /*00ea*/ 	.short	(.L_56 - .L_55)


	//   ....[0]....
.L_55:
        /*00ec*/ 	.word	0x000000c0


	//   ....[1]....
        /*00f0*/ 	.word	0x000001e0


	//   ....[2]....
        /*00f4*/ 	.word	0x00000560


	//   ....[3]....
        /*00f8*/ 	.word	0x000014c0


	//----- nvinfo : EIATTR_CRS_STACK_SIZE
	.align		4
.L_56:
        /*00fc*/ 	.byte	0x04, 0x1e
        /*00fe*/ 	.short	(.L_58 - .L_57)
.L_57:
        /*0100*/ 	.word	0x00000000


	//----- nvinfo : EIATTR_CBANK_PARAM_SIZE
	.align		4
.L_58:
        /*0104*/ 	.byte	0x03, 0x19
        /*0106*/ 	.short	0x0044


	//----- nvinfo : EIATTR_PARAM_CBANK
	.align		4
        /*0108*/ 	.byte	0x04, 0x0a
        /*010a*/ 	.short	(.L_60 - .L_59)
	.align		4
.L_59:
        /*010c*/ 	.word	index@(.nv.constant0.bwdif_ushort2)
        /*0110*/ 	.short	0x0380
        /*0112*/ 	.short	0x0044


	//----- nvinfo : EIATTR_SW_WAR
	.align		4
.L_60:
        /*0114*/ 	.byte	0x04, 0x36
        /*0116*/ 	.short	(.L_62 - .L_61)
.L_61:
        /*0118*/ 	.word	0x00000008
.L_62:


//--------------------- .nv.info.bwdif_uchar2     --------------------------
	.section	.nv.info.bwdif_uchar2,"",@"SHT_CUDA_INFO"
	.sectionflags	@""
	.align	4


	//----- nvinfo : EIATTR_CUDA_API_VERSION
	.align		4
        /*0000*/ 	.byte	0x04, 0x37
        /*0002*/ 	.short	(.L_64 - .L_63)
.L_63:
        /*0004*/ 	.word	0x00000082


	//----- nvinfo : EIATTR_KPARAM_INFO
	.align		4
.L_64:
        /*0008*/ 	.byte	0x04, 0x17
        /*000a*/ 	.short	(.L_66 - .L_65)
.L_65:
        /*000c*/ 	.word	0x00000000
        /*0010*/ 	.short	0x000c
        /*0012*/ 	.short	0x0040
        /*0014*/ 	.byte	0x00, 0xf0, 0x11, 0x00


	//----- nvinfo : EIATTR_KPARAM_INFO
	.align		4
.L_66:
        /*0018*/ 	.byte	0x04, 0x17
        /*001a*/ 	.short	(.L_68 - .L_67)
.L_67:
        /*001c*/ 	.word	0x00000000
        /*0020*/ 	.short	0x000b
        /*0022*/ 	.short	0x003c
        /*0024*/ 	.byte	0x00, 0xf0, 0x11, 0x00


	//----- nvinfo : EIATTR_KPARAM_INFO
	.align		4
.L_68:
        /*0028*/ 	.byte	0x04, 0x17
        /*002a*/ 	.short	(.L_70 - .L_69)
.L_69:
        /*002c*/ 	.word	0x00000000
        /*0030*/ 	.short	0x000a
        /*0032*/ 	.short	0x0038
        /*0034*/ 	.byte	0x00, 0xf0, 0x11, 0x00


	//----- nvinfo : EIATTR_KPARAM_INFO
	.align		4
.L_70:
        /*0038*/ 	.byte	0x04, 0x17
        /*003a*/ 	.short	(.L_72 - .L_71)
.L_71:
        /*003c*/ 	.word	0x00000000
        /*0040*/ 	.short	0x0009
        /*0042*/ 	.short	0x0034
        /*0044*/ 	.byte	0x00, 0xf0, 0x11, 0x00


	//----- nvinfo : EIATTR_KPARAM_INFO
	.align		4
.L_72:
        /*0048*/ 	.byte	0x04, 0x17
        /*004a*/ 	.short	(.L_74 - .L_73)
.L_73:
        /*004c*/ 	.word	0x00000000
        /*0050*/ 	.short	0x0008
        /*0052*/ 	.short	0x0030
        /*0054*/ 	.byte	0x00, 0xf0, 0x11, 0x00


	//----- nvinfo : EIATTR_KPARAM_INFO
	.align		4
.L_74:
        /*0058*/ 	.byte	0x04, 0x17
        /*005a*/ 	.short	(.L_76 - .L_75)
.L_75:
        /*005c*/ 	.word	0x00000000
        /*0060*/ 	.short	0x0007
        /*0062*/ 	.short	0x002c
        /*0064*/ 	.byte	0x00, 0xf0, 0x11, 0x00


	//----- nvinfo : EIATTR_KPARAM_INFO
	.align		4
.L_76:
        /*0068*/ 	.byte	0x04, 0x17
        /*006a*/ 	.short	(.L_78 - .L_77)
.L_77:
        /*006c*/ 	.word	0x00000000
        /*0070*/ 	.short	0x0006
        /*0072*/ 	.short	0x0028
        /*0074*/ 	.byte	0x00, 0xf0, 0x11, 0x00


	//----- nvinfo : EIATTR_KPARAM_INFO
	.align		4
.L_78:
        /*0078*/ 	.byte	0x04, 0x17
        /*007a*/ 	.short	(.L_80 - .L_79)
.L_79:
        /*007c*/ 	.word	0x00000000
        /*0080*/ 	.short	0x0005
        /*0082*/ 	.short	0x0024
        /*0084*/ 	.byte	0x00, 0xf0, 0x11, 0x00


	//----- nvinfo : EIATTR_KPARAM_INFO
	.align		4
.L_80:
        /*0088*/ 	.byte	0x04, 0x17
        /*008a*/ 	.short	(.L_82 - .L_81)
.L_81:
        /*008c*/ 	.word	0x00000000
        /*0090*/ 	.short	0x0004
        /*0092*/ 	.short	0x0020
        /*0094*/ 	.byte	0x00, 0xf0, 0x11, 0x00


	//----- nvinfo : EIATTR_KPARAM_INFO
	.align		4
.L_82:
        /*0098*/ 	.byte	0x04, 0x17
        /*009a*/ 	.short	(.L_84 - .L_83)
.L_83:
        /*009c*/ 	.word	0x00000000
        /*00a0*/ 	.short	0x0003
        /*00a2*/ 	.short	0x0018
        /*00a4*/ 	.byte	0x00, 0xf0, 0x21, 0x00


	//----- nvinfo : EIATTR_KPARAM_INFO
	.align		4
.L_84:
        /*00a8*/ 	.byte	0x04, 0x17
        /*00aa*/ 	.short	(.L_86 - .L_85)
.L_85:
        /*00ac*/ 	.word	0x00000000
        /*00b0*/ 	.short	0x0002
        /*00b2*/ 	.short	0x0010
        /*00b4*/ 	.byte	0x00, 0xf0, 0x21, 0x00


	//----- nvinfo : EIATTR_KPARAM_INFO
	.align		4
.L_86:
        /*00b8*/ 	.byte	0x04, 0x17
        /*00ba*/ 	.short	(.L_88 - .L_87)
.L_87:
        /*00bc*/ 	.word	0x00000000
        /*00c0*/ 	.short	0x0001
        /*00c2*/ 	.short	0x0008
        /*00c4*/ 	.byte	0x00, 0xf0, 0x21, 0x00


	//----- nvinfo : EIATTR_KPARAM_INFO
	.align		4
.L_88:
        /*00c8*/ 	.byte	0x04, 0x17
        /*00ca*/ 	.short	(.L_90 - .L_89)
.L_89:
        /*00cc*/ 	.word	0x00000000
        /*00d0*/ 	.short	0x0000
        /*00d2*/ 	.short	0x0000
        /*00d4*/ 	.byte	0x00, 0xf5, 0x21, 0x00


	//----- nvinfo : EIATTR_SPARSE_MMA_MASK
	.align		4
.L_90:
        /*00d8*/ 	.byte	0x03, 0x50
        /*00da*/ 	.short	0x0000


	//----- nvinfo : EIATTR_MAXREG_COUNT
	.align		4
        /*00dc*/ 	.byte	0x03, 0x1b
        /*00de*/ 	.short	0x00ff


	//----- nvinfo : EIATTR_MERCURY_ISA_VERSION
	.align		4
        /*00e0*/ 	.byte	0x03, 0x5f
        /*00e2*/ 	.short	0x0101


	//----- nvinfo : EIATTR_VRC_CTA_INIT_COUNT
	.align		4
        /*00e4*/ 	.byte	0x02, 0x4a
	.zero		1
	.zero		1


	//----- nvinfo : EIATTR_EXIT_INSTR_OFFSETS
	.align		4
        /*00e8*/ 	.byte	0x04, 0x1c
        /*00ea*/ 	.short	(.L_92 - .L_91)


	//   ....[0]....
.L_91:
        /*00ec*/ 	.word	0x000000c0


	//   ....[1]....
        /*00f0*/ 	.word	0x000001e0


	//   ....[2]....
        /*00f4*/ 	.word	0x00000550


	//   ....[3]....
        /*00f8*/ 	.word	0x00001480


	//----- nvinfo : EIATTR_CRS_STACK_SIZE
	.align		4
.L_92:
        /*00fc*/ 	.byte	0x04, 0x1e
        /*00fe*/ 	.short	(.L_94 - .L_93)
.L_93:
        /*0100*/ 	.word	0x00000000


	//----- nvinfo : EIATTR_CBANK_PARAM_SIZE
	.align		4
.L_94:
        /*0104*/ 	.byte	0x03, 0x19
        /*0106*/ 	.short	0x0044


	//----- nvinfo : EIATTR_PARAM_CBANK
	.align		4
        /*0108*/ 	.byte	0x04, 0x0a
        /*010a*/ 	.short	(.L_96 - .L_95)
	.align		4
.L_95:
        /*010c*/ 	.word	index@(.nv.constant0.bwdif_uchar2)
        /*0110*/ 	.short	0x0380
        /*0112*/ 	.short	0x0044


	//----- nvinfo : EIATTR_SW_WAR
	.align		4
.L_96:
        /*0114*/ 	.byte	0x04, 0x36
        /*0116*/ 	.short	(.L_98 - .L_97)
.L_97:
        /*0118*/ 	.word	0x00000008
.L_98:


//--------------------- .nv.info.bwdif_ushort     --------------------------
	.section	.nv.info.bwdif_ushort,"",@"SHT_CUDA_INFO"
	.sectionflags	@""
	.align	4


	//----- nvinfo : EIATTR_CUDA_API_VERSION
	.align		4
        /*0000*/ 	.byte	0x04, 0x37
        /*0002*/ 	.short	(.L_100 - .L_99)
.L_99:
        /*0004*/ 	.word	0x00000082


	//----- nvinfo : EIATTR_KPARAM_INFO
	.align		4
.L_100:
        /*0008*/ 	.byte	0x04, 0x17
        /*000a*/ 	.short	(.L_102 - .L_101)
.L_101:
        /*000c*/ 	.word	0x00000000
        /*0010*/ 	.short	0x000c
        /*0012*/ 	.short	0x0040
        /*0014*/ 	.byte	0x00, 0xf0, 0x11, 0x00


	//----- nvinfo : EIATTR_KPARAM_INFO
	.align		4
.L_102:
        /*0018*/ 	.byte	0x04, 0x17
        /*001a*/ 	.short	(.L_104 - .L_103)
.L_103:
        /*001c*/ 	.word	0x00000000
        /*0020*/ 	.short	0x000b
        /*0022*/ 	.short	0x003c
        /*0024*/ 	.byte	0x00, 0xf0, 0x11, 0x00


	//----- nvinfo : EIATTR_KPARAM_INFO
	.align		4
.L_104:
        /*0028*/ 	.byte	0x04, 0x17
        /*002a*/ 	.short	(.L_106 - .L_105)
.L_105:
        /*002c*/ 	.word	0x00000000
        /*0030*/ 	.short	0x000a
        /*0032*/ 	.short	0x0038
        /*0034*/ 	.byte	0x00, 0xf0, 0x11, 0x00


	//----- nvinfo : EIATTR_KPARAM_INFO
	.align		4
.L_106:
        /*0038*/ 	.byte	0x04, 0x17
        /*003a*/ 	.short	(.L_108 - .L_107)
.L_107:
        /*003c*/ 	.word	0x00000000
        /*0040*/ 	.short	0x0009
        /*0042*/ 	.short	0x0034
        /*0044*/ 	.byte	0x00, 0xf0, 0x11, 0x00


	//----- nvinfo : EIATTR_KPARAM_INFO
	.align		4
.L_108:
        /*0048*/ 	.byte	0x04, 0x17
        /*004a*/ 	.short	(.L_110 - .L_109)
.L_109:
        /*004c*/ 	.word	0x00000000
        /*0050*/ 	.short	0x0008
        /*0052*/ 	.short	0x0030
        /*0054*/ 	.byte	0x00, 0xf0, 0x11, 0x00


	//----- nvinfo : EIATTR_KPARAM_INFO
	.align		4
.L_110:
        /*0058*/ 	.byte	0x04, 0x17
        /*005a*/ 	.short	(.L_112 - .L_111)
.L_111:
        /*005c*/ 	.word	0x00000000
        /*0060*/ 	.short	0x0007
        /*0062*/ 	.short	0x002c
        /*0064*/ 	.byte	0x00, 0xf0, 0x11, 0x00


	//----- nvinfo : EIATTR_KPARAM_INFO
	.align		4
.L_112:
        /*0068*/ 	.byte	0x04, 0x17
        /*006a*/ 	.short	(.L_114 - .L_113)
.L_113:
        /*006c*/ 	.word	0x00000000
        /*0070*/ 	.short	0x0006
        /*0072*/ 	.short	0x0028
        /*0074*/ 	.byte	0x00, 0xf0, 0x11, 0x00


	//----- nvinfo : EIATTR_KPARAM_INFO
	.align		4
.L_114:
        /*0078*/ 	.byte	0x04, 0x17
        /*007a*/ 	.short	(.L_116 - .L_115)
.L_115:
        /*007c*/ 	.word	0x00000000
        /*0080*/ 	.short	0x0005
        /*0082*/ 	.short	0x0024
        /*0084*/ 	.byte	0x00, 0xf0, 0x11, 0x00


	//----- nvinfo : EIATTR_KPARAM_INFO
	.align		4
.L_116:
        /*0088*/ 	.byte	0x04, 0x17
        /*008a*/ 	.short	(.L_118 - .L_117)
.L_117:
        /*008c*/ 	.word	0x00000000
        /*0090*/ 	.short	0x0004
        /*0092*/ 	.short	0x0020
        /*0094*/ 	.byte	0x00, 0xf0, 0x11, 0x00


	//----- nvinfo : EIATTR_KPARAM_INFO
	.align		4
.L_118:
        /*0098*/ 	.byte	0x04, 0x17
        /*009a*/ 	.short	(.L_120 - .L_119)
.L_119:
        /*009c*/ 	.word	0x00000000
        /*00a0*/ 	.short	0x0003
        /*00a2*/ 	.short	0x0018
        /*00a4*/ 	.byte	0x00, 0xf0, 0x21, 0x00


	//----- nvinfo : EIATTR_KPARAM_INFO
	.align		4
.L_120:
        /*00a8*/ 	.byte	0x04, 0x17
        /*00aa*/ 	.short	(.L_122 - .L_121)
.L_121:
        /*00ac*/ 	.word	0x00000000
        /*00b0*/ 	.short	0x0002
        /*00b2*/ 	.short	0x0010
        /*00b4*/ 	.byte	0x00, 0xf0, 0x21, 0x00


	//----- nvinfo : EIATTR_KPARAM_INFO
	.align		4
.L_122:
        /*00b8*/ 	.byte	0x04, 0x17
        /*00ba*/ 	.short	(.L_124 - .L_123)
.L_123:
        /*00bc*/ 	.word	0x00000000
        /*00c0*/ 	.short	0x0001
        /*00c2*/ 	.short	0x0008
        /*00c4*/ 	.byte	0x00, 0xf0, 0x21, 0x00


	//----- nvinfo : EIATTR_KPARAM_INFO
	.align		4
.L_124:
        /*00c8*/ 	.byte	0x04, 0x17
        /*00ca*/ 	.short	(.L_126 - .L_125)
.L_125:
        /*00cc*/ 	.word	0x00000000
        /*00d0*/ 	.short	0x0000
        /*00d2*/ 	.short	0x0000
        /*00d4*/ 	.byte	0x00, 0xf5, 0x21, 0x00


	//----- nvinfo : EIATTR_SPARSE_MMA_MASK
	.align		4
.L_126:
        /*00d8*/ 	.byte	0x03, 0x50
        /*00da*/ 	.short	0x0000


	//----- nvinfo : EIATTR_MAXREG_COUNT
	.align		4
        /*00dc*/ 	.byte	0x03, 0x1b
        /*00de*/ 	.short	0x00ff


	//----- nvinfo : EIATTR_MERCURY_ISA_VERSION
	.align		4
        /*00e0*/ 	.byte	0x03, 0x5f
        /*00e2*/ 	.short	0x0101


	//----- nvinfo : EIATTR_VRC_CTA_INIT_COUNT
	.align		4
        /*00e4*/ 	.byte	0x02, 0x4a
	.zero		1
	.zero		1


	//----- nvinfo : EIATTR_EXIT_INSTR_OFFSETS
	.align		4
        /*00e8*/ 	.byte	0x04, 0x1c
        /*00ea*/ 	.short	(.L_128 - .L_127)


	//   ....[0]....
.L_127:
        /*00ec*/ 	.word	0x000000c0


	//   ....[1]....
        /*00f0*/ 	.word	0x000001d0


	//   ....[2]....
        /*00f4*/ 	.word	0x00000470


	//   ....[3]....
        /*00f8*/ 	.word	0x00000dd0


	//----- nvinfo : EIATTR_CRS_STACK_SIZE
	.align		4
.L_128:
        /*00fc*/ 	.byte	0x04, 0x1e
        /*00fe*/ 	.short	(.L_130 - .L_129)
.L_129:
        /*0100*/ 	.word	0x00000000


	//----- nvinfo : EIATTR_CBANK_PARAM_SIZE
	.align		4
.L_130:
        /*0104*/ 	.byte	0x03, 0x19
        /*0106*/ 	.short	0x0044


	//----- nvinfo : EIATTR_PARAM_CBANK
	.align		4
        /*0108*/ 	.byte	0x04, 0x0a
        /*010a*/ 	.short	(.L_132 - .L_131)
	.align		4
.L_131:
        /*010c*/ 	.word	index@(.nv.constant0.bwdif_ushort)
        /*0110*/ 	.short	0x0380
        /*0112*/ 	.short	0x0044


	//----- nvinfo : EIATTR_SW_WAR
	.align		4
.L_132:
        /*0114*/ 	.byte	0x04, 0x36
        /*0116*/ 	.short	(.L_134 - .L_133)
.L_133:
        /*0118*/ 	.word	0x00000008
.L_134:


//--------------------- .nv.info.bwdif_uchar      --------------------------
	.section	.nv.info.bwdif_uchar,"",@"SHT_CUDA_INFO"
	.sectionflags	@""
	.align	4


	//----- nvinfo : EIATTR_CUDA_API_VERSION
	.align		4
        /*0000*/ 	.byte	0x04, 0x37
        /*0002*/ 	.short	(.L_136 - .L_135)
.L_135:
        /*0004*/ 	.word	0x00000082


	//----- nvinfo : EIATTR_KPARAM_INFO
	.align		4
.L_136:
        /*0008*/ 	.byte	0x04, 0x17
        /*000a*/ 	.short	(.L_138 - .L_137)
.L_137:
        /*000c*/ 	.word	0x00000000
        /*0010*/ 	.short	0x000c
        /*0012*/ 	.short	0x0040
        /*0014*/ 	.byte	0x00, 0xf0, 0x11, 0x00


	//----- nvinfo : EIATTR_KPARAM_INFO
	.align		4
.L_138:
        /*0018*/ 	.byte	0x04, 0x17
        /*001a*/ 	.short	(.L_140 - .L_139)
.L_139:
        /*001c*/ 	.word	0x00000000
        /*0020*/ 	.short	0x000b
        /*0022*/ 	.short	0x003c
        /*0024*/ 	.byte	0x00, 0xf0, 0x11, 0x00


	//----- nvinfo : EIATTR_KPARAM_INFO
	.align		4
.L_140:
        /*0028*/ 	.byte	0x04, 0x17
        /*002a*/ 	.short	(.L_142 - .L_141)
.L_141:
        /*002c*/ 	.word	0x00000000
        /*0030*/ 	.short	0x000a
        /*0032*/ 	.short	0x0038
        /*0034*/ 	.byte	0x00, 0xf0, 0x11, 0x00


	//----- nvinfo : EIATTR_KPARAM_INFO
	.align		4
.L_142:
        /*0038*/ 	.byte	0x04, 0x17
        /*003a*/ 	.short	(.L_144 - .L_143)
.L_143:
        /*003c*/ 	.word	0x00000000
        /*0040*/ 	.short	0x0009
        /*0042*/ 	.short	0x0034
        /*0044*/ 	.byte	0x00, 0xf0, 0x11, 0x00


	//----- nvinfo : EIATTR_KPARAM_INFO
	.align		4
.L_144:
        /*0048*/ 	.byte	0x04, 0x17
        /*004a*/ 	.short	(.L_146 - .L_145)
.L_145:
        /*004c*/ 	.word	0x00000000
        /*0050*/ 	.short	0x0008
        /*0052*/ 	.short	0x0030
        /*0054*/ 	.byte	0x00, 0xf0, 0x11, 0x00


	//----- nvinfo : EIATTR_KPARAM_INFO
	.align		4
.L_146:
        /*0058*/ 	.byte	0x04, 0x17
        /*005a*/ 	.short	(.L_148 - .L_147)
.L_147:
        /*005c*/ 	.word	0x00000000
        /*0060*/ 	.short	0x0007
        /*0062*/ 	.short	0x002c
        /*0064*/ 	.byte	0x00, 0xf0, 0x11, 0x00


	//----- nvinfo : EIATTR_KPARAM_INFO
	.align		4
.L_148:
        /*0068*/ 	.byte	0x04, 0x17
        /*006a*/ 	.short	(.L_150 - .L_149)
.L_149:
        /*006c*/ 	.word	0x00000000
        /*0070*/ 	.short	0x0006
        /*0072*/ 	.short	0x0028
        /*0074*/ 	.byte	0x00, 0xf0, 0x11, 0x00


	//----- nvinfo : EIATTR_KPARAM_INFO
	.align		4
.L_150:
        /*0078*/ 	.byte	0x04, 0x17
        /*007a*/ 	.short	(.L_152 - .L_151)
.L_151:
        /*007c*/ 	.word	0x00000000
        /*0080*/ 	.short	0x0005
        /*0082*/ 	.short	0x0024
        /*0084*/ 	.byte	0x00, 0xf0, 0x11, 0x00


	//----- nvinfo : EIATTR_KPARAM_INFO
	.align		4
.L_152:
        /*0088*/ 	.byte	0x04, 0x17
        /*008a*/ 	.short	(.L_154 - .L_153)
.L_153:
        /*008c*/ 	.word	0x00000000
        /*0090*/ 	.short	0x0004
        /*0092*/ 	.short	0x0020
        /*0094*/ 	.byte	0x00, 0xf0, 0x11, 0x00


	//----- nvinfo : EIATTR_KPARAM_INFO
	.align		4
.L_154:
        /*0098*/ 	.byte	0x04, 0x17
        /*009a*/ 	.short	(.L_156 - .L_155)
.L_155:
        /*009c*/ 	.word	0x00000000
        /*00a0*/ 	.short	0x0003
        /*00a2*/ 	.short	0x0018
        /*00a4*/ 	.byte	0x00, 0xf0, 0x21, 0x00


	//----- nvinfo : EIATTR_KPARAM_INFO
	.align		4
.L_156:
        /*00a8*/ 	.byte	0x04, 0x17
        /*00aa*/ 	.short	(.L_158 - .L_157)
.L_157:
        /*00ac*/ 	.word	0x00000000
        /*00b0*/ 	.short	0x0002
        /*00b2*/ 	.short	0x0010
        /*00b4*/ 	.byte	0x00, 0xf0, 0x21, 0x00


	//----- nvinfo : EIATTR_KPARAM_INFO
	.align		4
.L_158:
        /*00b8*/ 	.byte	0x04, 0x17
        /*00ba*/ 	.short	(.L_160 - .L_159)
.L_159:
        /*00bc*/ 	.word	0x00000000
        /*00c0*/ 	.short	0x0001
        /*00c2*/ 	.short	0x0008
        /*00c4*/ 	.byte	0x00, 0xf0, 0x21, 0x00


	//----- nvinfo : EIATTR_KPARAM_INFO
	.align		4
.L_160:
        /*00c8*/ 	.byte	0x04, 0x17
        /*00ca*/ 	.short	(.L_162 - .L_161)
.L_161:
        /*00cc*/ 	.word	0x00000000
        /*00d0*/ 	.short	0x0000
        /*00d2*/ 	.short	0x0000
        /*00d4*/ 	.byte	0x00, 0xf5, 0x21, 0x00


	//----- nvinfo : EIATTR_SPARSE_MMA_MASK
	.align		4
.L_162:
        /*00d8*/ 	.byte	0x03, 0x50
        /*00da*/ 	.short	0x0000


	//----- nvinfo : EIATTR_MAXREG_COUNT
	.align		4
        /*00dc*/ 	.byte	0x03, 0x1b
        /*00de*/ 	.short	0x00ff


	//----- nvinfo : EIATTR_MERCURY_ISA_VERSION
	.align		4
        /*00e0*/ 	.byte	0x03, 0x5f
        /*00e2*/ 	.short	0x0101


	//----- nvinfo : EIATTR_VRC_CTA_INIT_COUNT
	.align		4
        /*00e4*/ 	.byte	0x02, 0x4a
	.zero		1
	.zero		1


	//----- nvinfo : EIATTR_EXIT_INSTR_OFFSETS
	.align		4
        /*00e8*/ 	.byte	0x04, 0x1c
        /*00ea*/ 	.short	(.L_164 - .L_163)


	//   ....[0]....
.L_163:
        /*00ec*/ 	.word	0x000000c0


	//   ....[1]....
        /*00f0*/ 	.word	0x000001e0


	//   ....[2]....
        /*00f4*/ 	.word	0x00000490


	//   ....[3]....
        /*00f8*/ 	.word	0x00000e10


	//----- nvinfo : EIATTR_CRS_STACK_SIZE
	.align		4
.L_164:
        /*00fc*/ 	.byte	0x04, 0x1e
        /*00fe*/ 	.short	(.L_166 - .L_165)
.L_165:
        /*0100*/ 	.word	0x00000000


	//----- nvinfo : EIATTR_CBANK_PARAM_SIZE
	.align		4
.L_166:
        /*0104*/ 	.byte	0x03, 0x19
        /*0106*/ 	.short	0x0044


	//----- nvinfo : EIATTR_PARAM_CBANK
	.align		4
        /*0108*/ 	.byte	0x04, 0x0a
        /*010a*/ 	.short	(.L_168 - .L_167)
	.align		4
.L_167:
        /*010c*/ 	.word	index@(.nv.constant0.bwdif_uchar)
        /*0110*/ 	.short	0x0380
        /*0112*/ 	.short	0x0044


	//----- nvinfo : EIATTR_SW_WAR
	.align		4
.L_168:
        /*0114*/ 	.byte	0x04, 0x36
        /*0116*/ 	.short	(.L_170 - .L_169)
.L_169:
        /*0118*/ 	.word	0x00000008
.L_170:


//--------------------- .nv.callgraph             --------------------------
	.section	.nv.callgraph,"",@"SHT_CUDA_CALLGRAPH"
	.align	4
	.sectionentsize	8
	.align		4
        /*0000*/ 	.word	0x00000000
	.align		4
        /*0004*/ 	.word	0xffffffff
	.align		4
        /*0008*/ 	.word	0x00000000
	.align		4
        /*000c*/ 	.word	0xfffffffe
	.align		4
        /*0010*/ 	.word	0x00000000
	.align		4
        /*0014*/ 	.word	0xfffffffd
	.align		4
        /*0018*/ 	.word	0x00000000
	.align		4
        /*001c*/ 	.word	0xfffffffc


//--------------------- .nv.constant4             --------------------------
	.section	.nv.constant4,"a",@progbits
	.align	8
	.align		8
.nv.constant4:
        /*0000*/ 	.dword	coef_lf
	.align		8
        /*0008*/ 	.dword	coef_hf
	.align		8
        /*0010*/ 	.dword	coef_sp


//--------------------- .text.bwdif_ushort2       --------------------------
	.section	.text.bwdif_ushort2,"ax",@progbits
	.align	128
        .global         bwdif_ushort2
        .type           bwdif_ushort2,@function
        .size           bwdif_ushort2,(.L_x_42 - bwdif_ushort2)
        .other          bwdif_ushort2,@"STO_CUDA_ENTRY STV_DEFAULT"
bwdif_ushort2:
.text.bwdif_ushort2:
[----:B------:R-:W-:Y:S01]  /*0000*/  LDC R1, c[0x0][0x37c] ;  /* 0x0000df00ff017b82 */ /* 0x000fe20000000800 */
[----:B------:R-:W0:Y:S07]  /*0010*/  S2R R3, SR_TID.Y ;  /* 0x0000000000037919 */ /* 0x000e2e0000002200 */
[----:B------:R-:W1:Y:S01]  /*0020*/  LDC R37, c[0x0][0x360] ;  /* 0x0000d800ff257b82 */ /* 0x000e620000000800 */
[----:B------:R-:W2:Y:S01]  /*0030*/  LDCU.64 UR6, c[0x0][0x3a0] ;  /* 0x00007400ff0677ac */ /* 0x000ea20008000a00 */
[----:B------:R-:W1:Y:S06]  /*0040*/  S2R R2, SR_TID.X ;  /* 0x0000000000027919 */ /* 0x000e6c0000002100 */
[----:B------:R-:W0:Y:S08]  /*0050*/  S2UR UR5, SR_CTAID.Y ;  /* 0x00000000000579c3 */ /* 0x000e300000002600 */
[----:B------:R-:W0:Y:S08]  /*0060*/  LDC R0, c[0x0][0x364] ;  /* 0x0000d900ff007b82 */ /* 0x000e300000000800 */
[----:B------:R-:W1:Y:S01]  /*0070*/  S2UR UR4, SR_CTAID.X ;  /* 0x00000000000479c3 */ /* 0x000e620000002500 */
[----:B0-----:R-:W-:-:S05]  /*0080*/  IMAD R0, R0, UR5, R3 ;  /* 0x0000000500007c24 */ /* 0x001fca000f8e0203 */
[----:B--2---:R-:W-:Y:S01]  /*0090*/  ISETP.GE.AND P0, PT, R0, UR7, PT ;  /* 0x0000000700007c0c */ /* 0x004fe2000bf06270 */
[----:B-1----:R-:W-:-:S05]  /*00a0*/  IMAD R37, R37, UR4, R2 ;  /* 0x0000000425257c24 */ /* 0x002fca000f8e0202 */
[----:B------:R-:W-:-:S13]  /*00b0*/  ISETP.GE.OR P0, PT, R37, UR6, P0 ;  /* 0x0000000625007c0c */ /* 0x000fda0008706670 */
[----:B------:R-:W-:Y:S05]  /*00c0*/  @P0 EXIT ;  /* 0x000000000000094d */ /* 0x000fea0003800000 */
[----:B------:R-:W0:Y:S01]  /*00d0*/  LDCU UR4, c[0x0][0x3b4] ;  /* 0x00007680ff0477ac */ /* 0x000e220008000800 */
[----:B------:R-:W-:Y:S01]  /*00e0*/  LOP3.LUT R2, R0, 0x1, RZ, 0xc0, !PT ;  /* 0x0000000100027812 */ /* 0x000fe200078ec0ff */
[----:B------:R-:W1:Y:S03]  /*00f0*/  LDCU.64 UR12, c[0x0][0x358] ;  /* 0x00006b00ff0c77ac */ /* 0x000e660008000a00 */
[----:B0-----:R-:W-:-:S13]  /*0100*/  ISETP.NE.AND P0, PT, R2, UR4, PT ;  /* 0x0000000402007c0c */ /* 0x001fda000bf05270 */
[----:B-1----:R-:W-:Y:S05]  /*0110*/  @P0 BRA `(.L_x_0) ;  /* 0x0000000000340947 */ /* 0x002fea0003800000 */
[----:B------:R-:W0:Y:S01]  /*0120*/  LDCU UR4, c[0x0][0x390] ;  /* 0x00007200ff0477ac */ /* 0x000e220008000800 */
[----:B------:R-:W-:Y:S01]  /*0130*/  I2FP.F32.S32 R4, R37 ;  /* 0x0000002500047245 */ /* 0x000fe20000201400 */
[----:B------:R-:W-:Y:S01]  /*0140*/  IMAD.MOV.U32 R6, RZ, RZ, -0x3e000000 ;  /* 0xc2000000ff067424 */ /* 0x000fe200078e00ff */
[----:B------:R-:W-:Y:S01]  /*0150*/  I2FP.F32.U32 R5, R0 ;  /* 0x0000000000057245 */ /* 0x000fe20000201000 */
[----:B------:R-:W-:-:S05]  /*0160*/  UMOV UR5, URZ ;  /* 0x000000ff00057c82 */ /* 0x000fca0008000000 */
[----:B0-----:R0:W5:Y:S01]  /*0170*/  TEX.LL RZ, R4, R4, R6, UR4, 2D, 0x3 ;  /* 0x28ff040604047f60 */ /* 0x00116200089e03ff */
[----:B------:R-:W1:Y:S01]  /*0180*/  LDC.64 R2, c[0x0][0x380] ;  /* 0x0000e000ff027b82 */ /* 0x000e620000000a00 */
[----:B0-----:R-:W0:Y:S02]  /*0190*/  LDCU UR4, c[0x0][0x3a8] ;  /* 0x00007500ff0477ac */ /* 0x001e240008000800 */
[----:B0-----:R-:W-:-:S04]  /*01a0*/  IMAD R37, R0, UR4, R37 ;  /* 0x0000000400257c24 */ /* 0x001fc8000f8e0225 */
[----:B-1----:R-:W-:Y:S01]  /*01b0*/  IMAD.WIDE R2, R37, 0x4, R2 ;  /* 0x0000000425027825 */ /* 0x002fe200078e0202 */
[----:B-----5:R-:W-:-:S05]  /*01c0*/  PRMT R7, R4, 0x5410, R5 ;  /* 0x0000541004077816 */ /* 0x020fca0000000005 */
[----:B------:R-:W-:Y:S01]  /*01d0*/  STG.E desc[UR12][R2.64], R7 ;  /* 0x0000000702007986 */ /* 0x000fe2000c10190c */
[----:B------:R-:W-:Y:S05]  /*01e0*/  EXIT ;  /* 0x000000000000794d */ /* 0x000fea0003800000 */
.L_x_0:
[----:B------:R-:W0:Y:S01]  /*01f0*/  LDCU UR4, c[0x0][0x390] ;  /* 0x00007200ff0477ac */ /* 0x000e220008000800 */
[C---:B------:R-:W-:Y:S01]  /*0200*/  VIADD R2, R0.reuse, 0x1 ;  /* 0x0000000100027836 */ /* 0x040fe20000000000 */
[----:B------:R-:W-:Y:S01]  /*0210*/  I2FP.F32.S32 R14, R37 ;  /* 0x00000025000e7245 */ /* 0x000fe20000201400 */
[C---:B------:R-:W-:Y:S01]  /*0220*/  VIADD R4, R0.reuse, 0xfffffffd ;  /* 0xfffffffd00047836 */ /* 0x040fe20000000000 */
[----:B------:R-:W-:Y:S01]  /*0230*/  UMOV UR5, URZ ;  /* 0x000000ff00057c82 */ /* 0x000fe20008000000 */
[C---:B------:R-:W-:Y:S01]  /*0240*/  VIADD R3, R0.reuse, 0xffffffff ;  /* 0xffffffff00037836 */ /* 0x040fe20000000000 */
[----:B------:R-:W-:Y:S01]  /*0250*/  I2FP.F32.U32 R7, R2 ;  /* 0x0000000200077245 */ /* 0x000fe20000201000 */
[----:B------:R-:W-:Y:S01]  /*0260*/  VIADD R15, R0, 0x3 ;  /* 0x00000003000f7836 */ /* 0x000fe20000000000 */
[----:B------:R-:W-:Y:S01]  /*0270*/  I2FP.F32.S32 R21, R4 ;  /* 0x0000000400157245 */ /* 0x000fe20000201400 */
[----:B------:R-:W-:Y:S01]  /*0280*/  IMAD.MOV.U32 R36, RZ, RZ, -0x3e000000 ;  /* 0xc2000000ff247424 */ /* 0x000fe200078e00ff */
[----:B------:R-:W-:Y:S01]  /*0290*/  I2FP.F32.S32 R9, R3 ;  /* 0x0000000300097245 */ /* 0x000fe20000201400 */
[--C-:B------:R-:W-:Y:S01]  /*02a0*/  IMAD.MOV.U32 R6, RZ, RZ, R14.reuse ;  /* 0x000000ffff067224 */ /* 0x100fe200078e000e */
[----:B------:R-:W-:Y:S01]  /*02b0*/  I2FP.F32.U32 R15, R15 ;  /* 0x0000000f000f7245 */ /* 0x000fe20000201000 */
[----:B------:R-:W-:-:S02]  /*02c0*/  IMAD.MOV.U32 R20, RZ, RZ, R14 ;  /* 0x000000ffff147224 */ /* 0x000fc400078e000e */
[----:B------:R-:W-:Y:S01]  /*02d0*/  IMAD.MOV.U32 R8, RZ, RZ, R14 ;  /* 0x000000ffff087224 */ /* 0x000fe200078e000e */
[----:B0-----:R-:W5:Y:S03]  /*02e0*/  TEX.LL RZ, R2, R6, R36, UR4, 2D, 0x3 ;  /* 0x28ff042406027f60 */ /* 0x001f6600089e03ff */
[----:B------:R-:W5:Y:S01]  /*02f0*/  TEX.LL RZ, R4, R8, R36, UR4, 2D, 0x3 ;  /* 0x28ff042408047f60 */ /* 0x000f6200089e03ff */
[----:B------:R-:W5:Y:S01]  /*0300*/  TEX.LL RZ, R20, R20, R36, UR4, 2D, 0x3 ;  /* 0x28ff042414147f60 */ /* 0x000f6200089e03ff */
[----:B------:R0:W5:Y:S02]  /*0310*/  TEX.LL RZ, R22, R14, R36, UR4, 2D, 0x3 ;  /* 0x28ff04240e167f60 */ /* 0x00016400089e03ff */
[----:B0-----:R-:W0:Y:S02]  /*0320*/  LDCU UR4, c[0x0][0x3bc] ;  /* 0x00007780ff0477ac */ /* 0x001e240008000800 */
[----:B0-----:R-:W-:-:S09]  /*0330*/  UISETP.NE.AND UP0, UPT, UR4, URZ, UPT ;  /* 0x000000ff0400728c */ /* 0x001fd2000bf05270 */
[----:B------:R-:W-:Y:S05]  /*0340*/  BRA.U !UP0, `(.L_x_1) ;  /* 0x0000000108887547 */ /* 0x000fea000b800000 */
[----:B------:R-:W-:-:S04]  /*0350*/  DEPBAR.LE SB5, 0x2 ;  /* 0x0000d0800000791a */ /* 0x000fc80000000000 */
[----:B------:R-:W-:Y:S01]  /*0360*/  LOP3.LUT R7, R2, 0xffff, RZ, 0xc0, !PT ;  /* 0x0000ffff02077812 */ /* 0x000fe200078ec0ff */
[----:B------:R-:W0:Y:S01]  /*0370*/  LDCU UR4, c[0x0][0x3c0] ;  /* 0x00007800ff0477ac */ /* 0x000e220008000800 */
[----:B------:R-:W-:Y:S02]  /*0380*/  LOP3.LUT R5, R5, 0xffff, RZ, 0xc0, !PT ;  /* 0x0000ffff05057812 */ /* 0x000fe400078ec0ff */
[----:B------:R-:W-:Y:S01]  /*0390*/  LOP3.LUT R2, R3, 0xffff, RZ, 0xc0, !PT ;  /* 0x0000ffff03027812 */ /* 0x000fe200078ec0ff */
[----:B------:R-:W1:Y:S01]  /*03a0*/  LDCU UR5, c[0x0][0x3a8] ;  /* 0x00007500ff0577ac */ /* 0x000e620008000800 */
[----:B------:R-:W-:Y:S01]  /*03b0*/  LOP3.LUT R4, R4, 0xffff, RZ, 0xc0, !PT ;  /* 0x0000ffff04047812 */ /* 0x000fe200078ec0ff */
[----:B------:R-:W-:-:S04]  /*03c0*/  DEPBAR.LE SB5, 0x1 ;  /* 0x0000d0400000791a */ /* 0x000fc80000000000 */
[----:B------:R-:W-:Y:S01]  /*03d0*/  LOP3.LUT R20, R20, 0xffff, RZ, 0xc0, !PT ;  /* 0x0000ffff14147812 */ /* 0x000fe200078ec0ff */
[----:B------:R-:W-:Y:S01]  /*03e0*/  IMAD.IADD R6, R5, 0x1, R2 ;  /* 0x0000000105067824 */ /* 0x000fe200078e0202 */
[----:B------:R-:W-:Y:S01]  /*03f0*/  LOP3.LUT R21, R21, 0xffff, RZ, 0xc0, !PT ;  /* 0x0000ffff15157812 */ /* 0x000fe200078ec0ff */
[----:B------:R-:W-:Y:S01]  /*0400*/  IMAD.IADD R4, R4, 0x1, R7 ;  /* 0x0000000104047824 */ /* 0x000fe200078e0207 */
[----:B-----5:R-:W-:Y:S01]  /*0410*/  LOP3.LUT R5, R22, 0xffff, RZ, 0xc0, !PT ;  /* 0x0000ffff16057812 */ /* 0x020fe200078ec0ff */
[----:B------:R-:W2:Y:S01]  /*0420*/  LDC.64 R2, c[0x0][0x380] ;  /* 0x0000e000ff027b82 */ /* 0x000ea20000000a00 */
[----:B------:R-:W-:Y:S01]  /*0430*/  LOP3.LUT R8, R23, 0xffff, RZ, 0xc0, !PT ;  /* 0x0000ffff17087812 */ /* 0x000fe200078ec0ff */
[----:B------:R-:W-:Y:S02]  /*0440*/  IMAD R4, R4, 0x13d5, RZ ;  /* 0x000013d504047824 */ /* 0x000fe400078e02ff */
[----:B------:R-:W-:Y:S02]  /*0450*/  IMAD.IADD R5, R20, 0x1, R5 ;  /* 0x0000000114057824 */ /* 0x000fe400078e0205 */
[----:B------:R-:W-:-:S02]  /*0460*/  IMAD.IADD R21, R21, 0x1, R8 ;  /* 0x0000000115157824 */ /* 0x000fc400078e0208 */
[----:B------:R-:W-:Y:S02]  /*0470*/  IMAD R6, R6, 0x13d5, RZ ;  /* 0x000013d506067824 */ /* 0x000fe400078e02ff */
[----:B------:R-:W-:Y:S02]  /*0480*/  IMAD R4, R5, -0x3d5, R4 ;  /* 0xfffffc2b05047824 */ /* 0x000fe400078e0204 */
[----:B------:R-:W-:Y:S02]  /*0490*/  IMAD R6, R21, -0x3d5, R6 ;  /* 0xfffffc2b15067824 */ /* 0x000fe400078e0206 */
[----:B-1----:R-:W-:Y:S01]  /*04a0*/  IMAD R37, R0, UR5, R37 ;  /* 0x0000000500257c24 */ /* 0x002fe2000f8e0225 */
[----:B------:R-:W-:Y:S02]  /*04b0*/  SHF.R.S32.HI R4, RZ, 0xd, R4 ;  /* 0x0000000dff047819 */ /* 0x000fe40000011404 */
[----:B------:R-:W-:Y:S02]  /*04c0*/  SHF.R.S32.HI R6, RZ, 0xd, R6 ;  /* 0x0000000dff067819 */ /* 0x000fe40000011406 */
[----:B------:R-:W-:-:S02]  /*04d0*/  ISETP.GE.AND P0, PT, R4, RZ, PT ;  /* 0x000000ff0400720c */ /* 0x000fc40003f06270 */
[----:B------:R-:W-:Y:S02]  /*04e0*/  ISETP.GE.AND P1, PT, R6, RZ, PT ;  /* 0x000000ff0600720c */ /* 0x000fe40003f26270 */
[----:B0-----:R-:W-:Y:S01]  /*04f0*/  VIMNMX R4, PT, PT, R4, UR4, PT ;  /* 0x0000000404047c48 */ /* 0x001fe2000bfe0100 */
[----:B--2---:R-:W-:Y:S01]  /*0500*/  IMAD.WIDE R2, R37, 0x4, R2 ;  /* 0x0000000425027825 */ /* 0x004fe200078e0202 */
[----:B------:R-:W-:Y:S02]  /*0510*/  VIMNMX R6, PT, PT, R6, UR4, PT ;  /* 0x0000000406067c48 */ /* 0x000fe4000bfe0100 */
[----:B------:R-:W-:Y:S02]  /*0520*/  SEL R4, R4, RZ, P0 ;  /* 0x000000ff04047207 */ /* 0x000fe40000000000 */
[----:B------:R-:W-:-:S04]  /*0530*/  SEL R5, R6, RZ, P1 ;  /* 0x000000ff06057207 */ /* 0x000fc80000800000 */
[----:B------:R-:W-:-:S05]  /*0540*/  PRMT R5, R4, 0x5410, R5 ;  /* 0x0000541004057816 */ /* 0x000fca0000000005 */
[----:B------:R-:W-:Y:S01]  /*0550*/  STG.E desc[UR12][R2.64], R5 ;  /* 0x0000000502007986 */ /* 0x000fe2000c10190c */
[----:B------:R-:W-:Y:S05]  /*0560*/  EXIT ;  /* 0x000000000000794d */ /* 0x000fea0003800000 */
.L_x_1:
[----:B------:R-:W0:Y:S01]  /*0570*/  LDCU UR5, c[0x0][0x3b4] ;  /* 0x00007680ff0577ac */ /* 0x000e220008000800 */
[----:B------:R-:W-:Y:S01]  /*0580*/  I2FP.F32.U32 R19, R0 ;  /* 0x0000000000137245 */ /* 0x000fe20000201000 */
[--C-:B------:R-:W-:Y:S01]  /*0590*/  IMAD.MOV.U32 R26, RZ, RZ, R14.reuse ;  /* 0x000000ffff1a7224 */ /* 0x100fe200078e000e */
[----:B------:R-:W0:Y:S01]  /*05a0*/  LDCU UR7, c[0x0][0x3b8] ;  /* 0x00007700ff0777ac */ /* 0x000e220008000800 */
[--C-:B------:R-:W-:Y:S02]  /*05b0*/  IMAD.MOV.U32 R18, RZ, RZ, R14.reuse ;  /* 0x000000ffff127224 */ /* 0x100fe400078e000e */
[----:B------:R-:W-:Y:S01]  /*05c0*/  IMAD.MOV.U32 R27, RZ, RZ, R19 ;  /* 0x000000ffff1b7224 */ /* 0x000fe200078e0013 */
[----:B------:R-:W1:Y:S01]  /*05d0*/  LDCU UR8, c[0x0][0x390] ;  /* 0x00007200ff0877ac */ /* 0x000e620008000800 */
[--C-:B------:R-:W-:Y:S02]  /*05e0*/  IMAD.MOV.U32 R6, RZ, RZ, R14.reuse ;  /* 0x000000ffff067224 */ /* 0x100fe400078e000e */
[----:B------:R-:W-:Y:S01]  /*05f0*/  IMAD.MOV.U32 R8, RZ, RZ, R14 ;  /* 0x000000ffff087224 */ /* 0x000fe200078e000e */
[----:B------:R-:W1:Y:S01]  /*0600*/  LDCU UR6, c[0x0][0x388] ;  /* 0x00007100ff0677ac */ /* 0x000e620008000800 */
[----:B------:R-:W-:-:S02]  /*0610*/  IMAD.MOV.U32 R11, RZ, RZ, R7 ;  /* 0x000000ffff0b7224 */ /* 0x000fc400078e0007 */
[--C-:B------:R-:W-:Y:S01]  /*0620*/  IMAD.MOV.U32 R10, RZ, RZ, R14.reuse ;  /* 0x000000ffff0a7224 */ /* 0x100fe200078e000e */
[----:B------:R-:W2:Y:S01]  /*0630*/  LDCU UR4, c[0x0][0x388] ;  /* 0x00007100ff0477ac */ /* 0x000ea20008000800 */
[----:B------:R-:W-:Y:S02]  /*0640*/  IMAD.MOV.U32 R13, RZ, RZ, R9 ;  /* 0x000000ffff0d7224 */ /* 0x000fe400078e0009 */
[----:B------:R-:W-:Y:S01]  /*0650*/  IMAD.MOV.U32 R12, RZ, RZ, R14 ;  /* 0x000000ffff0c7224 */ /* 0x000fe200078e000e */
[----:B------:R-:W3:Y:S01]  /*0660*/  LDCU UR10, c[0x0][0x398] ;  /* 0x00007300ff0a77ac */ /* 0x000ee20008000800 */
[----:B0-----:R-:W-:Y:S01]  /*0670*/  UISETP.NE.AND UP0, UPT, UR5, UR7, UPT ;  /* 0x000000070500728c */ /* 0x001fe2000bf05270 */
[----:B------:R-:W-:Y:S02]  /*0680*/  UMOV UR11, URZ ;  /* 0x000000ff000b7c82 */ /* 0x000fe40008000000 */
[----:B------:R-:W-:Y:S01]  /*0690*/  UMOV UR5, URZ ;  /* 0x000000ff00057c82 */ /* 0x000fe20008000000 */
[----:B------:R-:W-:Y:S01]  /*06a0*/  UMOV UR7, URZ ;  /* 0x000000ff00077c82 */ /* 0x000fe20008000000 */
[----:B------:R-:W-:Y:S01]  /*06b0*/  UMOV UR9, URZ ;  /* 0x000000ff00097c82 */ /* 0x000fe20008000000 */
[----:B-1----:R-:W-:-:S05]  /*06c0*/  USEL UR6, UR8, UR6, !UP0 ;  /* 0x0000000608067287 */ /* 0x002fca000c000000 */
[----:B------:R-:W0:Y:S01]  /*06d0*/  @!UP0 LDCU UR8, c[0x0][0x398] ;  /* 0x00007300ff0887ac */ /* 0x000e220008000800 */
[----:B--2---:R-:W5:Y:S01]  /*06e0*/  TEX.LL RZ, R24, R18, R36, UR4, 2D, 0x3 ;  /* 0x28ff042412187f60 */ /* 0x004f6200089e03ff */
[----:B---3--:R-:W5:Y:S02]  /*06f0*/  TEX.LL RZ, R26, R26, R36, UR10, 2D, 0x3 ;  /* 0x28ff0a241a1a7f60 */ /* 0x008f6400089e03ff */
[----:B------:R-:W5:Y:S01]  /*0700*/  TEX.LL RZ, R6, R6, R36, UR6, 2D, 0x3 ;  /* 0x28ff062406067f60 */ /* 0x000f6200089e03ff */
[----:B------:R-:W5:Y:S01]  /*0710*/  TEX.LL RZ, R8, R8, R36, UR6, 2D, 0x3 ;  /* 0x28ff062408087f60 */ /* 0x000f6200089e03ff */
[----:B0-----:R-:W5:Y:S01]  /*0720*/  TEX.LL RZ, R10, R10, R36, UR8, 2D, 0x3 ;  /* 0x28ff08240a0a7f60 */ /* 0x001f6200089e03ff */
[----:B------:R-:W5:Y:S01]  /*0730*/  TEX.LL RZ, R12, R12, R36, UR8, 2D, 0x3 ;  /* 0x28ff08240c0c7f60 */ /* 0x000f6200089e03ff */
[----:B------:R-:W-:-:S04]  /*0740*/  DEPBAR.LE SB5, 0x8 ;  /* 0x0000d2000000791a */ /* 0x000fc80000000000 */
[----:B------:R-:W-:Y:S01]  /*0750*/  LOP3.LUT R2, R2, 0xffff, RZ, 0xc0, !PT ;  /* 0x0000ffff02027812 */ /* 0x000fe200078ec0ff */
[----:B------:R-:W-:Y:S01]  /*0760*/  VIADD R35, R0, 0xfffffffc ;  /* 0xfffffffc00237836 */ /* 0x000fe20000000000 */
[----:B------:R-:W-:Y:S01]  /*0770*/  LOP3.LUT R4, R4, 0xffff, RZ, 0xc0, !PT ;  /* 0x0000ffff04047812 */ /* 0x000fe200078ec0ff */
[--C-:B------:R-:W-:Y:S02]  /*0780*/  IMAD.MOV.U32 R34, RZ, RZ, R14.reuse ;  /* 0x000000ffff227224 */ /* 0x100fe400078e000e */
[--C-:B------:R-:W-:Y:S01]  /*0790*/  IMAD.MOV.U32 R28, RZ, RZ, R14.reuse ;  /* 0x000000ffff1c7224 */ /* 0x100fe200078e000e */
[----:B------:R-:W-:Y:S01]  /*07a0*/  I2FP.F32.S32 R35, R35 ;  /* 0x0000002300237245 */ /* 0x000fe20000201400 */
[--C-:B------:R-:W-:Y:S02]  /*07b0*/  IMAD.MOV.U32 R30, RZ, RZ, R14.reuse ;  /* 0x000000ffff1e7224 */ /* 0x100fe400078e000e */
[----:B------:R-:W-:Y:S02]  /*07c0*/  IMAD.MOV.U32 R32, RZ, RZ, R14 ;  /* 0x000000ffff207224 */ /* 0x000fe400078e000e */
[----:B------:R-:W-:Y:S01]  /*07d0*/  IMAD.MOV.U32 R33, RZ, RZ, R35 ;  /* 0x000000ffff217224 */ /* 0x000fe200078e0023 */
[----:B------:R-:W-:-:S04]  /*07e0*/  DEPBAR.LE SB5, 0x3 ;  /* 0x0000d0c00000791a */ /* 0x000fc80000000000 */
[----:B------:R-:W-:Y:S02]  /*07f0*/  LOP3.LUT R15, R24, 0xffff, RZ, 0xc0, !PT ;  /* 0x0000ffff180f7812 */ /* 0x000fe400078ec0ff */
[----:B------:R-:W-:Y:S02]  /*0800*/  LOP3.LUT R16, R26, 0xffff, RZ, 0xc0, !PT ;  /* 0x0000ffff1a107812 */ /* 0x000fe400078ec0ff */
[----:B------:R-:W-:-:S03]  /*0810*/  LOP3.LUT R19, R6, 0xffff, RZ, 0xc0, !PT ;  /* 0x0000ffff06137812 */ /* 0x000fc600078ec0ff */
[----:B------:R-:W-:Y:S01]  /*0820*/  IMAD.IADD R15, R15, 0x1, -R16 ;  /* 0x000000010f0f7824 */ /* 0x000fe200078e0a10 */
[----:B------:R-:W-:-:S04]  /*0830*/  DEPBAR.LE SB5, 0x2 ;  /* 0x0000d0800000791a */ /* 0x000fc80000000000 */
[----:B------:R-:W-:Y:S01]  /*0840*/  LOP3.LUT R17, R8, 0xffff, RZ, 0xc0, !PT ;  /* 0x0000ffff08117812 */ /* 0x000fe200078ec0ff */
[----:B------:R-:W-:Y:S02]  /*0850*/  IMAD.IADD R19, R19, 0x1, -R2 ;  /* 0x0000000113137824 */ /* 0x000fe400078e0a02 */
[----:B------:R-:W-:Y:S01]  /*0860*/  IMAD.MOV.U32 R16, RZ, RZ, R14 ;  /* 0x000000ffff107224 */ /* 0x000fe200078e000e */
[----:B------:R-:W-:Y:S01]  /*0870*/  IABS R6, R15 ;  /* 0x0000000f00067213 */ /* 0x000fe20000000000 */
[----:B------:R-:W-:Y:S01]  /*0880*/  IMAD.IADD R17, R17, 0x1, -R4 ;  /* 0x0000000111117824 */ /* 0x000fe200078e0a04 */
[----:B------:R-:W-:Y:S02]  /*0890*/  IABS R19, R19 ;  /* 0x0000001300137213 */ /* 0x000fe40000000000 */
[----:B-----5:R-:W-:Y:S02]  /*08a0*/  LOP3.LUT R29, R10, 0xffff, RZ, 0xc0, !PT ;  /* 0x0000ffff0a1d7812 */ /* 0x020fe400078ec0ff */
[----:B------:R-:W-:-:S02]  /*08b0*/  LOP3.LUT R15, R12, 0xffff, RZ, 0xc0, !PT ;  /* 0x0000ffff0c0f7812 */ /* 0x000fc400078ec0ff */
[----:B------:R-:W-:Y:S01]  /*08c0*/  IABS R8, R17 ;  /* 0x0000001100087213 */ /* 0x000fe20000000000 */
[----:B------:R-:W-:Y:S01]  /*08d0*/  IMAD.IADD R29, R29, 0x1, -R2 ;  /* 0x000000011d1d7824 */ /* 0x000fe200078e0a02 */
[----:B------:R-:W-:Y:S01]  /*08e0*/  SHF.R.U32.HI R12, RZ, 0x1, R6 ;  /* 0x00000001ff0c7819 */ /* 0x000fe20000011606 */
[----:B------:R-:W-:-:S03]  /*08f0*/  IMAD.IADD R15, R15, 0x1, -R4 ;  /* 0x000000010f0f7824 */ /* 0x000fc600078e0a04 */
[----:B------:R-:W-:Y:S02]  /*0900*/  IABS R17, R29 ;  /* 0x0000001d00117213 */ /* 0x000fe40000000000 */
[----:B------:R-:W-:Y:S01]  /*0910*/  IABS R10, R15 ;  /* 0x0000000f000a7213 */ /* 0x000fe20000000000 */
[----:B------:R-:W-:Y:S02]  /*0920*/  IMAD.MOV.U32 R15, RZ, RZ, R19 ;  /* 0x000000ffff0f7224 */ /* 0x000fe400078e0013 */
[----:B------:R-:W-:Y:S02]  /*0930*/  VIADD R19, R0, 0x4 ;  /* 0x0000000400137836 */ /* 0x000fe40000000000 */
[----:B------:R-:W-:Y:S02]  /*0940*/  IMAD.IADD R8, R8, 0x1, R15 ;  /* 0x0000000108087824 */ /* 0x000fe400078e020f */
[----:B------:R-:W-:Y:S01]  /*0950*/  IMAD.IADD R10, R10, 0x1, R17 ;  /* 0x000000010a0a7824 */ /* 0x000fe200078e0211 */
[----:B------:R-:W-:Y:S01]  /*0960*/  I2FP.F32.U32 R19, R19 ;  /* 0x0000001300137245 */ /* 0x000fe20000201000 */
[----:B------:R-:W-:Y:S01]  /*0970*/  VIADD R17, R0, 0x2 ;  /* 0x0000000200117836 */ /* 0x000fe20000000000 */
[----:B------:R-:W-:-:S02]  /*0980*/  SHF.R.U32.HI R8, RZ, 0x1, R8 ;  /* 0x00000001ff087819 */ /* 0x000fc40000011608 */
[----:B------:R-:W-:Y:S02]  /*0990*/  SHF.R.U32.HI R15, RZ, 0x1, R10 ;  /* 0x00000001ff0f7819 */ /* 0x000fe4000001160a */
[----:B------:R-:W-:Y:S02]  /*09a0*/  I2FP.F32.U32 R17, R17 ;  /* 0x0000001100117245 */ /* 0x000fe40000201000 */
[----:B------:R-:W-:Y:S01]  /*09b0*/  VIMNMX3.U32 R8, R12, R8, R15, !PT ;  /* 0x000000080c08720f */ /* 0x000fe2000780000f */
[----:B------:R-:W-:Y:S02]  /*09c0*/  VIADD R15, R0, 0xfffffffe ;  /* 0xfffffffe000f7836 */ /* 0x000fe40000000000 */
[----:B------:R-:W-:-:S03]  /*09d0*/  IMAD.MOV.U32 R29, RZ, RZ, R17 ;  /* 0x000000ffff1d7224 */ /* 0x000fc600078e0011 */
[----:B------:R-:W-:Y:S01]  /*09e0*/  I2FP.F32.S32 R15, R15 ;  /* 0x0000000f000f7245 */ /* 0x000fe20000201400 */
[----:B------:R0:W5:Y:S01]  /*09f0*/  TEX.LL RZ, R18, R18, R36, UR4, 2D, 0x3 ;  /* 0x28ff042412127f60 */ /* 0x00016200089e03ff */
[----:B------:R0:W5:Y:S03]  /*0a00*/  TEX.LL RZ, R16, R16, R36, UR4, 2D, 0x3 ;  /* 0x28ff042410107f60 */ /* 0x00016600089e03ff */
[----:B------:R-:W-:Y:S02]  /*0a10*/  IMAD.MOV.U32 R31, RZ, RZ, R15 ;  /* 0x000000ffff1f7224 */ /* 0x000fe400078e000f */
[----:B------:R0:W5:Y:S01]  /*0a20*/  TEX.LL RZ, R14, R14, R36, UR4, 2D, 0x3 ;  /* 0x28ff04240e0e7f60 */ /* 0x00016200089e03ff */
[----:B------:R0:W5:Y:S01]  /*0a30*/  TEX.LL RZ, R34, R34, R36, UR4, 2D, 0x3 ;  /* 0x28ff042422227f60 */ /* 0x00016200089e03ff */
[----:B------:R0:W5:Y:S02]  /*0a40*/  TEX.LL RZ, R28, R28, R36, UR10, 2D, 0x3 ;  /* 0x28ff0a241c1c7f60 */ /* 0x00016400089e03ff */
[----:B------:R0:W5:Y:S01]  /*0a50*/  TEX.LL RZ, R30, R30, R36, UR10, 2D, 0x3 ;  /* 0x28ff0a241e1e7f60 */ /* 0x00016200089e03ff */
[----:B------:R0:W5:Y:S01]  /*0a60*/  TEX.LL RZ, R32, R32, R36, UR10, 2D, 0x3 ;  /* 0x28ff0a2420207f60 */ /* 0x00016200089e03ff */
[----:B------:R-:W-:Y:S01]  /*0a70*/  ISETP.NE.AND P0, PT, R8, RZ, PT ;  /* 0x000000ff0800720c */ /* 0x000fe20003f05270 */
[----:B------:R-:W-:Y:S01]  /*0a80*/  BSSY.RECONVERGENT B0, `(.L_x_2) ;  /* 0x0000041000007945 */ /* 0x000fe20003800200 */
[----:B------:R-:W-:-:S02]  /*0a90*/  LOP3.LUT R10, R26, R24, RZ, 0xc0, !PT ;  /* 0x000000181a0a7212 */ /* 0x000fc400078ec0ff */
[----:B------:R-:W-:-:S04]  /*0aa0*/  LOP3.LUT R12, R26, 0xffff, R24, 0x48, !PT ;  /* 0x0000ffff1a0c7812 */ /* 0x000fc800078e4818 */
[----:B------:R-:W-:-:S04]  /*0ab0*/  LEA.HI R10, R12, R10, RZ, 0x1f ;  /* 0x0000000a0c0a7211 */ /* 0x000fc800078ff8ff */
[----:B------:R-:W-:Y:S01]  /*0ac0*/  LOP3.LUT R10, R10, 0xffff, RZ, 0xc0, !PT ;  /* 0x0000ffff0a0a7812 */ /* 0x000fe200078ec0ff */
[----:B0-----:R-:W-:Y:S06]  /*0ad0*/  @!P0 BRA `(.L_x_3) ;  /* 0x0000000000ec8947 */ /* 0x001fec0003800000 */
[----:B------:R-:W-:-:S04]  /*0ae0*/  DEPBAR.LE SB5, 0x4 ;  /* 0x0000d1000000791a */ /* 0x000fc80000000000 */
[----:B------:R-:W-:Y:S01]  /*0af0*/  LOP3.LUT R12, R14, 0xffff, RZ, 0xc0, !PT ;  /* 0x0000ffff0e0c7812 */ /* 0x000fe200078ec0ff */
[----:B------:R-:W-:Y:S01]  /*0b00*/  BSSY.RECONVERGENT B1, `(.L_x_4) ;  /* 0x000001f000017945 */ /* 0x000fe20003800200 */
[----:B------:R-:W-:Y:S01]  /*0b10*/  LOP3.LUT R14, R16, 0xffff, RZ, 0xc0, !PT ;  /* 0x0000ffff100e7812 */ /* 0x000fe200078ec0ff */
[----:B------:R-:W-:Y:S01]  /*0b20*/  IMAD.IADD R16, R4, 0x1, -R2 ;  /* 0x0000000104107824 */ /* 0x000fe200078e0a02 */
[----:B------:R-:W-:-:S04]  /*0b30*/  DEPBAR.LE SB5, 0x1 ;  /* 0x0000d0400000791a */ /* 0x000fc80000000000 */
[----:B------:R-:W-:Y:S02]  /*0b40*/  LOP3.LUT R30, R30, 0xffff, RZ, 0xc0, !PT ;  /* 0x0000ffff1e1e7812 */ /* 0x000fe400078ec0ff */
[----:B------:R-:W-:Y:S02]  /*0b50*/  LOP3.LUT R28, R28, 0xffff, RZ, 0xc0, !PT ;  /* 0x0000ffff1c1c7812 */ /* 0x000fe400078ec0ff */
[----:B------:R-:W-:Y:S01]  /*0b60*/  IABS R16, R16 ;  /* 0x0000001000107213 */ /* 0x000fe20000000000 */
[----:B------:R-:W-:Y:S02]  /*0b70*/  IMAD.IADD R12, R12, 0x1, R30 ;  /* 0x000000010c0c7824 */ /* 0x000fe400078e021e */
[----:B------:R-:W-:Y:S01]  /*0b80*/  IMAD.IADD R14, R14, 0x1, R28 ;  /* 0x000000010e0e7824 */ /* 0x000fe200078e021c */
[----:B------:R-:W-:-:S13]  /*0b90*/  ISETP.GT.U32.AND P0, PT, R16, R6, PT ;  /* 0x000000061000720c */ /* 0x000fda0003f04070 */
[----:B------:R-:W-:Y:S05]  /*0ba0*/  @!P0 BRA `(.L_x_5) ;  /* 0x0000000000448947 */ /* 0x000fea0003800000 */
[----:B------:R-:W-:Y:S01]  /*0bb0*/  LOP3.LUT R24, R24, 0xffff, RZ, 0xc0, !PT ;  /* 0x0000ffff18187812 */ /* 0x000fe200078ec0ff */
[----:B-----5:R-:W-:Y:S01]  /*0bc0*/  IMAD.SHL.U32 R32, R32, 0x2, RZ ;  /* 0x0000000220207824 */ /* 0x020fe200078e00ff */
[----:B------:R-:W-:Y:S01]  /*0bd0*/  LOP3.LUT R26, R26, 0xffff, RZ, 0xc0, !PT ;  /* 0x0000ffff1a1a7812 */ /* 0x000fe200078ec0ff */
[----:B------:R-:W-:Y:S01]  /*0be0*/  IMAD.IADD R16, R12, 0x1, R14 ;  /* 0x000000010c107824 */ /* 0x000fe200078e020e */
[----:B------:R-:W-:Y:S02]  /*0bf0*/  LOP3.LUT R34, R34, 0xffff, RZ, 0xc0, !PT ;  /* 0x0000ffff22227812 */ /* 0x000fe400078ec0ff */
[----:B------:R-:W-:Y:S01]  /*0c00*/  LOP3.LUT R18, R18, 0xffff, RZ, 0xc0, !PT ;  /* 0x0000ffff12127812 */ /* 0x000fe200078ec0ff */
[----:B------:R-:W-:Y:S01]  /*0c10*/  IMAD.IADD R6, R24, 0x1, R26 ;  /* 0x0000000118067824 */ /* 0x000fe200078e021a */
[----:B------:R-:W-:-:S03]  /*0c20*/  LOP3.LUT R32, R32, 0x1fffe, RZ, 0xc0, !PT ;  /* 0x0001fffe20207812 */ /* 0x000fc600078ec0ff */
[----:B------:R-:W-:Y:S01]  /*0c30*/  IMAD R6, R6, 0x15c2, RZ ;  /* 0x000015c206067824 */ /* 0x000fe200078e02ff */
[----:B------:R-:W-:-:S03]  /*0c40*/  IADD3 R18, PT, PT, R32, R34, R18 ;  /* 0x0000002220127210 */ /* 0x000fc60007ffe012 */
[----:B------:R-:W-:-:S04]  /*0c50*/  IMAD R6, R16, -0xed9, R6 ;  /* 0xfffff12710067824 */ /* 0x000fc800078e0206 */
[----:B------:R-:W-:Y:S02]  /*0c60*/  IMAD R6, R18, 0x3f8, R6 ;  /* 0x000003f812067824 */ /* 0x000fe400078e0206 */
[----:B------:R-:W-:-:S03]  /*0c70*/  IMAD.IADD R18, R4, 0x1, R2 ;  /* 0x0000000104127824 */ /* 0x000fc600078e0202 */
[----:B------:R-:W-:Y:S01]  /*0c80*/  SHF.R.S32.HI R16, RZ, 0x2, R6 ;  /* 0x00000002ff107819 */ /* 0x000fe20000011406 */
[----:B------:R-:W-:-:S04]  /*0c90*/  IMAD.MOV.U32 R6, RZ, RZ, -0xd5 ;  /* 0xffffff2bff067424 */ /* 0x000fc800078e00ff */
[----:B------:R-:W-:Y:S01]  /*0ca0*/  IMAD R16, R18, 0x10d5, R16 ;  /* 0x000010d512107824 */ /* 0x000fe200078e0210 */
[----:B------:R-:W-:Y:S06]  /*0cb0*/  BRA `(.L_x_6) ;  /* 0x00000000000c7947 */ /* 0x000fec0003800000 */
.L_x_5:
[----:B------:R-:W-:Y:S02]  /*0cc0*/  IMAD.IADD R16, R4, 0x1, R2 ;  /* 0x0000000104107824 */ /* 0x000fe400078e0202 */
[----:B------:R-:W-:Y:S02]  /*0cd0*/  IMAD.MOV.U32 R6, RZ, RZ, -0x3d5 ;  /* 0xfffffc2bff067424 */ /* 0x000fe400078e00ff */
[----:B------:R-:W-:-:S07]  /*0ce0*/  IMAD R16, R16, 0x13d5, RZ ;  /* 0x000013d510107824 */ /* 0x000fce00078e02ff */
.L_x_6:
[----:B------:R-:W-:Y:S05]  /*0cf0*/  BSYNC.RECONVERGENT B1 ;  /* 0x0000000000017941 */ /* 0x000fea0003800200 */
.L_x_4:
[----:B------:R-:W-:Y:S01]  /*0d00*/  IMAD.MOV R18, RZ, RZ, -R4 ;  /* 0x000000ffff127224 */ /* 0x000fe200078e0a04 */
[----:B------:R-:W-:Y:S01]  /*0d10*/  LOP3.LUT R20, R20, 0xffff, RZ, 0xc0, !PT ;  /* 0x0000ffff14147812 */ /* 0x000fe200078ec0ff */
[----:B------:R-:W-:Y:S01]  /*0d20*/  IMAD.MOV R24, RZ, RZ, -R2 ;  /* 0x000000ffff187224 */ /* 0x000fe200078e0a02 */
[----:B------:R-:W-:Y:S01]  /*0d30*/  LOP3.LUT R22, R22, 0xffff, RZ, 0xc0, !PT ;  /* 0x0000ffff16167812 */ /* 0x000fe200078ec0ff */
[----:B------:R-:W-:Y:S01]  /*0d40*/  IMAD.IADD R4, R10, 0x1, -R4 ;  /* 0x000000010a047824 */ /* 0x000fe200078e0a04 */
[----:B------:R-:W-:Y:S01]  /*0d50*/  LEA.HI R12, R12, R18, RZ, 0x1f ;  /* 0x000000120c0c7211 */ /* 0x000fe200078ff8ff */
[----:B------:R-:W-:Y:S01]  /*0d60*/  IMAD.IADD R2, R10, 0x1, -R2 ;  /* 0x000000010a027824 */ /* 0x000fe200078e0a02 */
[----:B------:R-:W-:Y:S01]  /*0d70*/  LEA.HI R14, R14, R24, RZ, 0x1f ;  /* 0x000000180e0e7211 */ /* 0x000fe200078ff8ff */
[----:B------:R-:W-:Y:S01]  /*0d80*/  IMAD.IADD R20, R20, 0x1, R22 ;  /* 0x0000000114147824 */ /* 0x000fe200078e0216 */
[----:B------:R-:W0:Y:S02]  /*0d90*/  LDCU UR4, c[0x0][0x3c0] ;  /* 0x00007800ff0477ac */ /* 0x000e240008000800 */
[----:B------:R-:W-:Y:S01]  /*0da0*/  VIMNMX R18, PT, PT, R12, R14, PT ;  /* 0x0000000e0c127248 */ /* 0x000fe20003fe0100 */
[----:B------:R-:W-:Y:S01]  /*0db0*/  IMAD R6, R20, R6, R16 ;  /* 0x0000000614067224 */ /* 0x000fe200078e0210 */
[----:B------:R-:W-:-:S02]  /*0dc0*/  VIMNMX R12, PT, PT, R12, R14, !PT ;  /* 0x0000000e0c0c7248 */ /* 0x000fc40007fe0100 */
[CC--:B------:R-:W-:Y:S02]  /*0dd0*/  VIMNMX3 R18, R2.reuse, R4.reuse, R18, !PT ;  /* 0x000000040212720f */ /* 0x0c0fe40007800112 */
[----:B------:R-:W-:Y:S02]  /*0de0*/  VIMNMX3 R12, R2, R4, R12, PT ;  /* 0x00000004020c720f */ /* 0x000fe4000380010c */
[----:B------:R-:W-:Y:S01]  /*0df0*/  SHF.R.S32.HI R6, RZ, 0xd, R6 ;  /* 0x0000000dff067819 */ /* 0x000fe20000011406 */
[----:B------:R-:W-:-:S05]  /*0e00*/  IMAD.MOV R18, RZ, RZ, -R18 ;  /* 0x000000ffff127224 */ /* 0x000fca00078e0a12 */
[----:B------:R-:W-:-:S05]  /*0e10*/  VIMNMX3 R12, R8, R12, R18, !PT ;  /* 0x0000000c080c720f */ /* 0x000fca0007800112 */
[C---:B------:R-:W-:Y:S01]  /*0e20*/  IMAD.IADD R2, R10.reuse, 0x1, R12 ;  /* 0x000000010a027824 */ /* 0x040fe200078e020c */
[----:B------:R-:W-:-:S04]  /*0e30*/  VIADDMNMX R10, R10, -R12, R6, !PT ;  /* 0x8000000c0a0a7246 */ /* 0x000fc80007800106 */
[----:B------:R-:W-:-:S04]  /*0e40*/  ISETP.GT.AND P0, PT, R6, R2, PT ;  /* 0x000000020600720c */ /* 0x000fc80003f04270 */
[----:B------:R-:W-:-:S04]  /*0e50*/  SEL R10, R2, R10, P0 ;  /* 0x0000000a020a7207 */ /* 0x000fc80000000000 */
[C---:B------:R-:W-:Y:S02]  /*0e60*/  ISETP.GE.AND P0, PT, R10.reuse, RZ, PT ;  /* 0x000000ff0a00720c */ /* 0x040fe40003f06270 */
[----:B0-----:R-:W-:-:S04]  /*0e70*/  VIMNMX R10, PT, PT, R10, UR4, PT ;  /* 0x000000040a0a7c48 */ /* 0x001fc8000bfe0100 */
[----:B------:R-:W-:-:S07]  /*0e80*/  SEL R10, R10, RZ, P0 ;  /* 0x000000ff0a0a7207 */ /* 0x000fce0000000000 */
.L_x_3:
[----:B------:R-:W-:Y:S05]  /*0e90*/  BSYNC.RECONVERGENT B0 ;  /* 0x0000000000007941 */ /* 0x000fea0003800200 */
.L_x_2:
[----:B------:R-:W-:Y:S01]  /*0ea0*/  LOP3.LUT R5, R5, 0xffff, RZ, 0xc0, !PT ;  /* 0x0000ffff05057812 */ /* 0x000fe200078ec0ff */
[----:B------:R-:W-:Y:S01]  /*0eb0*/  BSSY.RECONVERGENT B0, `(.L_x_7) ;  /* 0x000005a000007945 */ /* 0x000fe20003800200 */
[----:B------:R-:W-:Y:S02]  /*0ec0*/  LOP3.LUT R6, R9, 0xffff, RZ, 0xc0, !PT ;  /* 0x0000ffff09067812 */ /* 0x000fe400078ec0ff */
[----:B------:R-:W-:Y:S02]  /*0ed0*/  LOP3.LUT R2, R3, 0xffff, RZ, 0xc0, !PT ;  /* 0x0000ffff03027812 */ /* 0x000fe400078ec0ff */
[----:B------:R-:W-:Y:S01]  /*0ee0*/  LOP3.LUT R9, R7, 0xffff, RZ, 0xc0, !PT ;  /* 0x0000ffff07097812 */ /* 0x000fe200078ec0ff */
[--C-:B------:R-:W-:Y:S01]  /*0ef0*/  IMAD.IADD R7, R6, 0x1, -R5.reuse ;  /* 0x0000000106077824 */ /* 0x100fe200078e0a05 */
[----:B------:R-:W-:Y:S02]  /*0f00*/  LOP3.LUT R8, R13, 0xffff, RZ, 0xc0, !PT ;  /* 0x0000ffff0d087812 */ /* 0x000fe400078ec0ff */
[----:B------:R-:W-:Y:S01]  /*0f10*/  LOP3.LUT R11, R11, 0xffff, RZ, 0xc0, !PT ;  /* 0x0000ffff0b0b7812 */ /* 0x000fe200078ec0ff */
[--C-:B------:R-:W-:Y:S01]  /*0f20*/  IMAD.IADD R9, R9, 0x1, -R2.reuse ;  /* 0x0000000109097824 */ /* 0x100fe200078e0a02 */
[----:B------:R-:W-:Y:S01]  /*0f30*/  LOP3.LUT R4, R25, 0xffff, RZ, 0xc0, !PT ;  /* 0x0000ffff19047812 */ /* 0x000fe200078ec0ff */
[----:B------:R-:W-:Y:S01]  /*0f40*/  IMAD.IADD R8, R8, 0x1, -R5 ;  /* 0x0000000108087824 */ /* 0x000fe200078e0a05 */
[----:B------:R-:W-:Y:S01]  /*0f50*/  LOP3.LUT R3, R27, 0xffff, RZ, 0xc0, !PT ;  /* 0x0000ffff1b037812 */ /* 0x000fe200078ec0ff */
[----:B------:R-:W-:Y:S01]  /*0f60*/  IMAD.IADD R11, R11, 0x1, -R2 ;  /* 0x000000010b0b7824 */ /* 0x000fe200078e0a02 */
[----:B------:R-:W-:-:S02]  /*0f70*/  IABS R7, R7 ;  /* 0x0000000700077213 */ /* 0x000fc40000000000 */
[----:B------:R-:W-:Y:S01]  /*0f80*/  IABS R9, R9 ;  /* 0x0000000900097213 */ /* 0x000fe20000000000 */
[----:B------:R-:W-:Y:S01]  /*0f90*/  IMAD.IADD R6, R4, 0x1, -R3 ;  /* 0x0000000104067824 */ /* 0x000fe200078e0a03 */
[----:B------:R-:W-:Y:S02]  /*0fa0*/  IABS R12, R8 ;  /* 0x00000008000c7213 */ /* 0x000fe40000000000 */
[----:B------:R-:W-:Y:S02]  /*0fb0*/  IABS R11, R11 ;  /* 0x0000000b000b7213 */ /* 0x000fe40000000000 */
[----:B------:R-:W-:Y:S01]  /*0fc0*/  IABS R8, R6 ;  /* 0x0000000600087213 */ /* 0x000fe20000000000 */
[----:B------:R-:W-:Y:S02]  /*0fd0*/  IMAD.MOV.U32 R6, RZ, RZ, R7 ;  /* 0x000000ffff067224 */ /* 0x000fe400078e0007 */
[----:B------:R-:W-:Y:S02]  /*0fe0*/  IMAD.MOV.U32 R7, RZ, RZ, R9 ;  /* 0x000000ffff077224 */ /* 0x000fe400078e0009 */
[----:B------:R-:W-:-:S02]  /*0ff0*/  IMAD.MOV.U32 R9, RZ, RZ, R12 ;  /* 0x000000ffff097224 */ /* 0x000fc400078e000c */
[----:B------:R-:W-:Y:S02]  /*1000*/  IMAD.MOV.U32 R12, RZ, RZ, R11 ;  /* 0x000000ffff0c7224 */ /* 0x000fe400078e000b */
[----:B------:R-:W-:Y:S02]  /*1010*/  IMAD.IADD R6, R6, 0x1, R7 ;  /* 0x0000000106067824 */ /* 0x000fe400078e0207 */
[----:B------:R-:W-:Y:S01]  /*1020*/  IMAD.IADD R7, R9, 0x1, R12 ;  /* 0x0000000109077824 */ /* 0x000fe200078e020c */
[----:B------:R-:W-:Y:S02]  /*1030*/  SHF.R.U32.HI R9, RZ, 0x1, R8 ;  /* 0x00000001ff097819 */ /* 0x000fe40000011608 */
[----:B------:R-:W-:Y:S02]  /*1040*/  SHF.R.U32.HI R6, RZ, 0x1, R6 ;  /* 0x00000001ff067819 */ /* 0x000fe40000011606 */
[----:B------:R-:W-:Y:S02]  /*1050*/  SHF.R.U32.HI R7, RZ, 0x1, R7 ;  /* 0x00000001ff077819 */ /* 0x000fe40000011607 */
[----:B------:R-:W-:-:S02]  /*1060*/  LOP3.LUT R12, R27, 0xffff, R25, 0x48, !PT ;  /* 0x0000ffff1b0c7812 */ /* 0x000fc400078e4819 */
[----:B------:R-:W-:Y:S02]  /*1070*/  VIMNMX3.U32 R6, R9, R6, R7, !PT ;  /* 0x000000060906720f */ /* 0x000fe40007800007 */
[----:B------:R-:W-:Y:S02]  /*1080*/  LOP3.LUT R7, R27, R25, RZ, 0xc0, !PT ;  /* 0x000000191b077212 */ /* 0x000fe400078ec0ff */
[----:B------:R-:W-:Y:S02]  /*1090*/  ISETP.NE.AND P0, PT, R6, RZ, PT ;  /* 0x000000ff0600720c */ /* 0x000fe40003f05270 */
[----:B------:R-:W-:-:S04]  /*10a0*/  LEA.HI R7, R12, R7, RZ, 0x1f ;  /* 0x000000070c077211 */ /* 0x000fc800078ff8ff */
[----:B------:R-:W-:-:S07]  /*10b0*/  LOP3.LUT R7, R7, 0xffff, RZ, 0xc0, !PT ;  /* 0x0000ffff07077812 */ /* 0x000fce00078ec0ff */
[----:B------:R-:W-:Y:S05]  /*10c0*/  @!P0 BRA `(.L_x_8) ;  /* 0x0000000000e08947 */ /* 0x000fea0003800000 */
[----:B------:R-:W-:Y:S01]  /*10d0*/  IMAD.IADD R9, R5, 0x1, -R2 ;  /* 0x0000000105097824 */ /* 0x000fe200078e0a02 */
[----:B------:R-:W-:-:S04]  /*10e0*/  DEPBAR.LE SB5, 0x1 ;  /* 0x0000d0400000791a */ /* 0x000fc80000000000 */
[----:B------:R-:W-:Y:S01]  /*10f0*/  LOP3.LUT R15, R15, 0xffff, RZ, 0xc0, !PT ;  /* 0x0000ffff0f0f7812 */ /* 0x000fe200078ec0ff */
[----:B------:R-:W-:Y:S01]  /*1100*/  BSSY.RECONVERGENT B1, `(.L_x_9) ;  /* 0x000001b000017945 */ /* 0x000fe20003800200 */
[----:B------:R-:W-:Y:S01]  /*1110*/  LOP3.LUT R12, R31, 0xffff, RZ, 0xc0, !PT ;  /* 0x0000ffff1f0c7812 */ /* 0x000fe200078ec0ff */
[----:B------:R-:W-:Y:S01]  /*1120*/  IMAD.IADD R3, R4, 0x1, R3 ;  /* 0x0000000104037824 */ /* 0x000fe200078e0203 */
[----:B------:R-:W-:Y:S02]  /*1130*/  IABS R9, R9 ;  /* 0x0000000900097213 */ /* 0x000fe40000000000 */
[----:B------:R-:W-:Y:S01]  /*1140*/  LOP3.LUT R17, R17, 0xffff, RZ, 0xc0, !PT ;  /* 0x0000ffff11117812 */ /* 0x000fe200078ec0ff */
[----:B------:R-:W-:Y:S01]  /*1150*/  IMAD.IADD R12, R15, 0x1, R12 ;  /* 0x000000010f0c7824 */ /* 0x000fe200078e020c */
[----:B------:R-:W-:Y:S02]  /*1160*/  ISETP.GT.U32.AND P0, PT, R9, R8, PT ;  /* 0x000000080900720c */ /* 0x000fe40003f04070 */
[----:B------:R-:W-:-:S05]  /*1170*/  LOP3.LUT R8, R29, 0xffff, RZ, 0xc0, !PT ;  /* 0x0000ffff1d087812 */ /* 0x000fca00078ec0ff */
[----:B------:R-:W-:-:S06]  /*1180*/  IMAD.IADD R17, R17, 0x1, R8 ;  /* 0x0000000111117824 */ /* 0x000fcc00078e0208 */
[----:B------:R-:W-:Y:S05]  /*1190*/  @!P0 BRA `(.L_x_10) ;  /* 0x0000000000388947 */ /* 0x000fea0003800000 */
[----:B-----5:R-:W-:Y:S01]  /*11a0*/  IMAD.SHL.U32 R33, R33, 0x2, RZ ;  /* 0x0000000221217824 */ /* 0x020fe200078e00ff */
[----:B------:R-:W-:Y:S01]  /*11b0*/  LOP3.LUT R35, R35, 0xffff, RZ, 0xc0, !PT ;  /* 0x0000ffff23237812 */ /* 0x000fe200078ec0ff */
[----:B------:R-:W-:Y:S01]  /*11c0*/  IMAD.IADD R4, R12, 0x1, R17 ;  /* 0x000000010c047824 */ /* 0x000fe200078e0211 */
[----:B------:R-:W-:Y:S01]  /*11d0*/  LOP3.LUT R8, R19, 0xffff, RZ, 0xc0, !PT ;  /* 0x0000ffff13087812 */ /* 0x000fe200078ec0ff */
[----:B------:R-:W-:Y:S01]  /*11e0*/  IMAD R3, R3, 0x15c2, RZ ;  /* 0x000015c203037824 */ /* 0x000fe200078e02ff */
[----:B------:R-:W-:-:S03]  /*11f0*/  LOP3.LUT R33, R33, 0x1fffe, RZ, 0xc0, !PT ;  /* 0x0001fffe21217812 */ /* 0x000fc600078ec0ff */
[----:B------:R-:W-:Y:S01]  /*1200*/  IMAD R3, R4, -0xed9, R3 ;  /* 0xfffff12704037824 */ /* 0x000fe200078e0203 */
[----:B------:R-:W-:Y:S01]  /*1210*/  IADD3 R8, PT, PT, R33, R35, R8 ;  /* 0x0000002321087210 */ /* 0x000fe20007ffe008 */
[----:B------:R-:W-:-:S04]  /*1220*/  IMAD.MOV.U32 R4, RZ, RZ, -0xd5 ;  /* 0xffffff2bff047424 */ /* 0x000fc800078e00ff */
[----:B------:R-:W-:Y:S02]  /*1230*/  IMAD R3, R8, 0x3f8, R3 ;  /* 0x000003f808037824 */ /* 0x000fe400078e0203 */
[----:B------:R-:W-:-:S03]  /*1240*/  IMAD.IADD R8, R5, 0x1, R2 ;  /* 0x0000000105087824 */ /* 0x000fc600078e0202 */
[----:B------:R-:W-:-:S05]  /*1250*/  SHF.R.S32.HI R3, RZ, 0x2, R3 ;  /* 0x00000002ff037819 */ /* 0x000fca0000011403 */
[----:B------:R-:W-:Y:S01]  /*1260*/  IMAD R3, R8, 0x10d5, R3 ;  /* 0x000010d508037824 */ /* 0x000fe200078e0203 */
[----:B------:R-:W-:Y:S06]  /*1270*/  BRA `(.L_x_11) ;  /* 0x00000000000c7947 */ /* 0x000fec0003800000 */
.L_x_10:
[----:B------:R-:W-:Y:S02]  /*1280*/  IMAD.IADD R3, R5, 0x1, R2 ;  /* 0x0000000105037824 */ /* 0x000fe400078e0202 */
[----:B------:R-:W-:Y:S02]  /*1290*/  IMAD.MOV.U32 R4, RZ, RZ, -0x3d5 ;  /* 0xfffffc2bff047424 */ /* 0x000fe400078e00ff */
[----:B------:R-:W-:-:S07]  /*12a0*/  IMAD R3, R3, 0x13d5, RZ ;  /* 0x000013d503037824 */ /* 0x000fce00078e02ff */
.L_x_11:
[----:B------:R-:W-:Y:S05]  /*12b0*/  BSYNC.RECONVERGENT B1 ;  /* 0x0000000000017941 */ /* 0x000fea0003800200 */
.L_x_9:
[--C-:B------:R-:W-:Y:S01]  /*12c0*/  IMAD.MOV R9, RZ, RZ, -R5.reuse ;  /* 0x000000ffff097224 */ /* 0x100fe200078e0a05 */
[----:B------:R-:W-:Y:S01]  /*12d0*/  LOP3.LUT R21, R21, 0xffff, RZ, 0xc0, !PT ;  /* 0x0000ffff15157812 */ /* 0x000fe200078ec0ff */
[--C-:B------:R-:W-:Y:S01]  /*12e0*/  IMAD.MOV R8, RZ, RZ, -R2.reuse ;  /* 0x000000ffff087224 */ /* 0x100fe200078e0a02 */
[----:B------:R-:W-:Y:S01]  /*12f0*/  LOP3.LUT R14, R23, 0xffff, RZ, 0xc0, !PT ;  /* 0x0000ffff170e7812 */ /* 0x000fe200078ec0ff */
[C---:B------:R-:W-:Y:S01]  /*1300*/  IMAD.IADD R5, R7.reuse, 0x1, -R5 ;  /* 0x0000000107057824 */ /* 0x040fe200078e0a05 */
[----:B------:R-:W-:Y:S01]  /*1310*/  LEA.HI R12, R12, R9, RZ, 0x1f ;  /* 0x000000090c0c7211 */ /* 0x000fe200078ff8ff */
[----:B------:R-:W-:Y:S01]  /*1320*/  IMAD.IADD R2, R7, 0x1, -R2 ;  /* 0x0000000107027824 */ /* 0x000fe200078e0a02 */
[----:B------:R-:W-:Y:S01]  /*1330*/  LEA.HI R17, R17, R8, RZ, 0x1f ;  /* 0x0000000811117211 */ /* 0x000fe200078ff8ff */
[----:B------:R-:W-:Y:S01]  /*1340*/  IMAD.IADD R14, R21, 0x1, R14 ;  /* 0x00000001150e7824 */ /* 0x000fe200078e020e */
[----:B------:R-:W0:Y:S02]  /*1350*/  LDCU UR4, c[0x0][0x3c0] ;  /* 0x00007800ff0477ac */ /* 0x000e240008000800 */
[-C--:B------:R-:W-:Y:S01]  /*1360*/  VIMNMX R8, PT, PT, R12, R17.reuse, PT ;  /* 0x000000110c087248 */ /* 0x080fe20003fe0100 */
        /* <DEDUP_REMOVED lines=14> */
.L_x_8:
[----:B------:R-:W-:Y:S05]  /*1450*/  BSYNC.RECONVERGENT B0 ;  /* 0x0000000000007941 */ /* 0x000fea0003800200 */
.L_x_7:
[----:B------:R-:W0:Y:S01]  /*1460*/  LDC.64 R2, c[0x0][0x380] ;  /* 0x0000e000ff027b82 */ /* 0x000e220000000a00 */
[----:B------:R-:W1:Y:S01]  /*1470*/  LDCU UR4, c[0x0][0x3a8] ;  /* 0x00007500ff0477ac */ /* 0x000e620008000800 */
[----:B------:R-:W-:Y:S01]  /*1480*/  PRMT R7, R10, 0x5410, R7 ;  /* 0x000054100a077816 */ /* 0x000fe20000000007 */
[----:B-1----:R-:W-:-:S04]  /*1490*/  IMAD R37, R0, UR4, R37 ;  /* 0x0000000400257c24 */ /* 0x002fc8000f8e0225 */
[----:B0-----:R-:W-:-:S05]  /*14a0*/  IMAD.WIDE R2, R37, 0x4, R2 ;  /* 0x0000000425027825 */ /* 0x001fca00078e0202 */
[----:B------:R-:W-:Y:S01]  /*14b0*/  STG.E desc[UR12][R2.64], R7 ;  /* 0x0000000702007986 */ /* 0x000fe2000c10190c */
[----:B------:R-:W-:Y:S05]  /*14c0*/  EXIT ;  /* 0x000000000000794d */ /* 0x000fea0003800000 */
.L_x_12:
[----:B------:R-:W-:-:S00]  /*14d0*/  BRA `(.L_x_12) ;  /* 0xfffffffc00fc7947 */ /* 0x000fc0000383ffff */
[----:B------:R-:W-:-:S00]  /*14e0*/  NOP ;  /* 0x0000000000007918 */ /* 0x000fc00000000000 */
        /* <DEDUP_REMOVED lines=9> */
.L_x_42:


//--------------------- .text.bwdif_uchar2        --------------------------
	.section	.text.bwdif_uchar2,"ax",@progbits
	.align	128
        .global         bwdif_uchar2
        .type           bwdif_uchar2,@function
        .size           bwdif_uchar2,(.L_x_43 - bwdif_uchar2)
        .other          bwdif_uchar2,@"STO_CUDA_ENTRY STV_DEFAULT"
bwdif_uchar2:
.text.bwdif_uchar2:
        /* <DEDUP_REMOVED lines=29> */
[----:B------:R-:W-:Y:S01]  /*01d0*/  STG.E.U16 desc[UR12][R2.64], R7 ;  /* 0x0000000702007986 */ /* 0x000fe2000c10150c */
[----:B------:R-:W-:Y:S05]  /*01e0*/  EXIT ;  /* 0x000000000000794d */ /* 0x000fea0003800000 */
.L_x_13:
        /* <DEDUP_REMOVED lines=29> */
[----:B------:R-:W-:Y:S01]  /*03c0*/  IMAD.IADD R4, R4, 0x1, R7 ;  /* 0x0000000104047824 */ /* 0x000fe200078e0207 */
[----:B-----5:R-:W-:Y:S02]  /*03d0*/  LOP3.LUT R24, R24, 0xff, RZ, 0xc0, !PT ;  /* 0x000000ff18187812 */ /* 0x020fe400078ec0ff */
[----:B------:R-:W-:Y:S01]  /*03e0*/  LOP3.LUT R9, R26, 0xff, RZ, 0xc0, !PT ;  /* 0x000000ff1a097812 */ /* 0x000fe200078ec0ff */
[----:B------:R-:W-:Y:S01]  /*03f0*/  IMAD.IADD R5, R5, 0x1, R2 ;  /* 0x0000000105057824 */ /* 0x000fe200078e0202 */
[----:B------:R-:W-:Y:S01]  /*0400*/  LOP3.LUT R25, R25, 0xff, RZ, 0xc0, !PT ;  /* 0x000000ff19197812 */ /* 0x000fe200078ec0ff */
[----:B------:R-:W2:Y:S01]  /*0410*/  LDC.64 R2, c[0x0][0x380] ;  /* 0x0000e000ff027b82 */ /* 0x000ea20000000a00 */
[----:B------:R-:W-:Y:S01]  /*0420*/  LOP3.LUT R6, R27, 0xff, RZ, 0xc0, !PT ;  /* 0x000000ff1b067812 */ /* 0x000fe200078ec0ff */
[----:B------:R-:W-:-:S02]  /*0430*/  IMAD.IADD R9, R24, 0x1, R9 ;  /* 0x0000000118097824 */ /* 0x000fc400078e0209 */
[----:B------:R-:W-:Y:S02]  /*0440*/  IMAD R4, R4, 0x13d5, RZ ;  /* 0x000013d504047824 */ /* 0x000fe400078e02ff */
[----:B------:R-:W-:Y:S02]  /*0450*/  IMAD.IADD R6, R25, 0x1, R6 ;  /* 0x0000000119067824 */ /* 0x000fe400078e0206 */
[----:B------:R-:W-:Y:S02]  /*0460*/  IMAD R5, R5, 0x13d5, RZ ;  /* 0x000013d505057824 */ /* 0x000fe400078e02ff */
[----:B------:R-:W-:Y:S02]  /*0470*/  IMAD R4, R9, -0x3d5, R4 ;  /* 0xfffffc2b09047824 */ /* 0x000fe400078e0204 */
[----:B------:R-:W-:Y:S02]  /*0480*/  IMAD R5, R6, -0x3d5, R5 ;  /* 0xfffffc2b06057824 */ /* 0x000fe400078e0205 */
[----:B-1----:R-:W-:Y:S01]  /*0490*/  IMAD R37, R0, UR5, R37 ;  /* 0x0000000500257c24 */ /* 0x002fe2000f8e0225 */
[----:B------:R-:W-:-:S02]  /*04a0*/  SHF.R.S32.HI R4, RZ, 0xd, R4 ;  /* 0x0000000dff047819 */ /* 0x000fc40000011404 */
[----:B------:R-:W-:Y:S02]  /*04b0*/  SHF.R.S32.HI R5, RZ, 0xd, R5 ;  /* 0x0000000dff057819 */ /* 0x000fe40000011405 */
[C---:B------:R-:W-:Y:S02]  /*04c0*/  ISETP.GE.AND P0, PT, R4.reuse, RZ, PT ;  /* 0x000000ff0400720c */ /* 0x040fe40003f06270 */
[----:B------:R-:W-:Y:S02]  /*04d0*/  ISETP.GE.AND P1, PT, R5, RZ, PT ;  /* 0x000000ff0500720c */ /* 0x000fe40003f26270 */
[----:B0-----:R-:W-:Y:S01]  /*04e0*/  VIMNMX R4, PT, PT, R4, UR4, PT ;  /* 0x0000000404047c48 */ /* 0x001fe2000bfe0100 */
[----:B--2---:R-:W-:Y:S01]  /*04f0*/  IMAD.WIDE R2, R37, 0x2, R2 ;  /* 0x0000000225027825 */ /* 0x004fe200078e0202 */
[----:B------:R-:W-:Y:S02]  /*0500*/  VIMNMX R5, PT, PT, R5, UR4, PT ;  /* 0x0000000405057c48 */ /* 0x000fe4000bfe0100 */
[----:B------:R-:W-:-:S02]  /*0510*/  SEL R4, R4, RZ, P0 ;  /* 0x000000ff04047207 */ /* 0x000fc40000000000 */
[----:B------:R-:W-:-:S04]  /*0520*/  SEL R5, R5, RZ, P1 ;  /* 0x000000ff05057207 */ /* 0x000fc80000800000 */
[----:B------:R-:W-:-:S05]  /*0530*/  PRMT R5, R5, 0x7604, R4 ;  /* 0x0000760405057816 */ /* 0x000fca0000000004 */
[----:B------:R-:W-:Y:S01]  /*0540*/  STG.E.U16 desc[UR12][R2.64], R5 ;  /* 0x0000000502007986 */ /* 0x000fe2000c10150c */
[----:B------:R-:W-:Y:S05]  /*0550*/  EXIT ;  /* 0x000000000000794d */ /* 0x000fea0003800000 */
.L_x_14:
[----:B------:R-:W0:Y:S01]  /*0560*/  LDCU UR5, c[0x0][0x3b4] ;  /* 0x00007680ff0577ac */ /* 0x000e220008000800 */
[--C-:B------:R-:W-:Y:S02]  /*0570*/  IMAD.MOV.U32 R11, RZ, RZ, R7.reuse ;  /* 0x000000ffff0b7224 */ /* 0x100fe400078e0007 */
[----:B------:R-:W-:Y:S01]  /*0580*/  IMAD.MOV.U32 R15, RZ, RZ, R7 ;  /* 0x000000ffff0f7224 */ /* 0x000fe200078e0007 */
[----:B------:R-:W0:Y:S01]  /*0590*/  LDCU UR7, c[0x0][0x3b8] ;  /* 0x00007700ff0777ac */ /* 0x000e220008000800 */
[----:B------:R-:W-:Y:S01]  /*05a0*/  I2FP.F32.U32 R7, R0 ;  /* 0x0000000000077245 */ /* 0x000fe20000201000 */
[--C-:B------:R-:W-:Y:S01]  /*05b0*/  IMAD.MOV.U32 R6, RZ, RZ, R18.reuse ;  /* 0x000000ffff067224 */ /* 0x100fe200078e0012 */
        /* <DEDUP_REMOVED lines=8> */
[--C-:B------:R-:W-:Y:S01]  /*0640*/  IMAD.MOV.U32 R14, RZ, RZ, R18.reuse ;  /* 0x000000ffff0e7224 */ /* 0x100fe200078e0012 */
[----:B------:R-:W3:Y:S01]  /*0650*/  LDCU UR10, c[0x0][0x398] ;  /* 0x00007300ff0a77ac */ /* 0x000ee20008000800 */
[----:B------:R-:W-:Y:S02]  /*0660*/  IMAD.MOV.U32 R17, RZ, RZ, R9 ;  /* 0x000000ffff117224 */ /* 0x000fe400078e0009 */
[----:B------:R-:W-:Y:S01]  /*0670*/  IMAD.MOV.U32 R16, RZ, RZ, R18 ;  /* 0x000000ffff107224 */ /* 0x000fe200078e0012 */
[----:B0-----:R-:W-:Y:S01]  /*0680*/  UISETP.NE.AND UP0, UPT, UR5, UR7, UPT ;  /* 0x000000070500728c */ /* 0x001fe2000bf05270 */
[----:B------:R-:W-:-:S02]  /*0690*/  UMOV UR11, URZ ;  /* 0x000000ff000b7c82 */ /* 0x000fc40008000000 */
[----:B------:R-:W-:Y:S01]  /*06a0*/  UMOV UR5, URZ ;  /* 0x000000ff00057c82 */ /* 0x000fe20008000000 */
[----:B------:R-:W-:Y:S01]  /*06b0*/  UMOV UR7, URZ ;  /* 0x000000ff00077c82 */ /* 0x000fe20008000000 */
[----:B------:R-:W-:Y:S01]  /*06c0*/  UMOV UR9, URZ ;  /* 0x000000ff00097c82 */ /* 0x000fe20008000000 */
[----:B-1----:R-:W-:-:S05]  /*06d0*/  USEL UR6, UR8, UR6, !UP0 ;  /* 0x0000000608067287 */ /* 0x002fca000c000000 */
[----:B------:R-:W0:Y:S01]  /*06e0*/  @!UP0 LDCU UR8, c[0x0][0x398] ;  /* 0x00007300ff0887ac */ /* 0x000e220008000800 */
[----:B--2---:R-:W-:Y:S01]  /*06f0*/  TEX.LL RZ, R6, R6, R36, UR4, 2D, 0x3 ;  /* 0x28ff042406067f60 */ /* 0x004fe200089e03ff */
[----:B---3--:R-:W-:Y:S02]  /*0700*/  TEX.LL RZ, R8, R28, R36, UR10, 2D, 0x3 ;  /* 0x28ff0a241c087f60 */ /* 0x008fe400089e03ff */
        /* <DEDUP_REMOVED lines=12> */
[--C-:B------:R-:W-:Y:S02]  /*07d0*/  IMAD.MOV.U32 R30, RZ, RZ, R18.reuse ;  /* 0x000000ffff1e7224 */ /* 0x100fe400078e0012 */
[----:B------:R-:W-:-:S02]  /*07e0*/  IMAD.MOV.U32 R32, RZ, RZ, R18 ;  /* 0x000000ffff207224 */ /* 0x000fc400078e0012 */
[----:B------:R-:W-:Y:S01]  /*07f0*/  IMAD.MOV.U32 R33, RZ, RZ, R35 ;  /* 0x000000ffff217224 */ /* 0x000fe200078e0023 */
[----:B------:R-:W-:-:S04]  /*0800*/  DEPBAR.LE SB5, 0x2 ;  /* 0x0000d0800000791a */ /* 0x000fc80000000000 */
[----:B------:R-:W-:Y:S02]  /*0810*/  LOP3.LUT R23, R10, 0xff, RZ, 0xc0, !PT ;  /* 0x000000ff0a177812 */ /* 0x000fe400078ec0ff */
[----:B------:R-:W-:Y:S02]  /*0820*/  LOP3.LUT R21, R12, 0xff, RZ, 0xc0, !PT ;  /* 0x000000ff0c157812 */ /* 0x000fe400078ec0ff */
[----:B------:R-:W-:Y:S01]  /*0830*/  LOP3.LUT R19, R6, 0xff, RZ, 0xc0, !PT ;  /* 0x000000ff06137812 */ /* 0x000fe200078ec0ff */
[----:B------:R-:W-:Y:S01]  /*0840*/  IMAD.IADD R23, R23, 0x1, -R2 ;  /* 0x0000000117177824 */ /* 0x000fe200078e0a02 */
[----:B------:R-:W-:Y:S01]  /*0850*/  LOP3.LUT R8, R8, 0xff, RZ, 0xc0, !PT ;  /* 0x000000ff08087812 */ /* 0x000fe200078ec0ff */
[----:B------:R-:W-:-:S03]  /*0860*/  IMAD.IADD R21, R21, 0x1, -R4 ;  /* 0x0000000115157824 */ /* 0x000fc600078e0a04 */
[----:B------:R-:W-:Y:S01]  /*0870*/  IABS R23, R23 ;  /* 0x0000001700177213 */ /* 0x000fe20000000000 */
[----:B------:R-:W-:Y:S01]  /*0880*/  IMAD.IADD R6, R19, 0x1, -R8 ;  /* 0x0000000113067824 */ /* 0x000fe200078e0a08 */
[----:B------:R-:W-:Y:S02]  /*0890*/  IABS R10, R21 ;  /* 0x00000015000a7213 */ /* 0x000fe40000000000 */
[----:B-----5:R-:W-:Y:S01]  /*08a0*/  LOP3.LUT R31, R14, 0xff, RZ, 0xc0, !PT ;  /* 0x000000ff0e1f7812 */ /* 0x020fe200078ec0ff */
[----:B------:R-:W-:Y:S01]  /*08b0*/  IMAD.MOV.U32 R21, RZ, RZ, R23 ;  /* 0x000000ffff157224 */ /* 0x000fe200078e0017 */
[----:B------:R-:W-:Y:S02]  /*08c0*/  LOP3.LUT R29, R16, 0xff, RZ, 0xc0, !PT ;  /* 0x000000ff101d7812 */ /* 0x000fe400078ec0ff */
[----:B------:R-:W-:Y:S01]  /*08d0*/  IABS R6, R6 ;  /* 0x0000000600067213 */ /* 0x000fe20000000000 */
[----:B------:R-:W-:Y:S02]  /*08e0*/  IMAD.IADD R31, R31, 0x1, -R2 ;  /* 0x000000011f1f7824 */ /* 0x000fe400078e0a02 */
[----:B------:R-:W-:Y:S01]  /*08f0*/  IMAD.IADD R29, R29, 0x1, -R4 ;  /* 0x000000011d1d7824 */ /* 0x000fe200078e0a04 */
[----:B------:R-:W-:Y:S01]  /*0900*/  SHF.R.U32.HI R16, RZ, 0x1, R6 ;  /* 0x00000001ff107819 */ /* 0x000fe20000011606 */
[----:B------:R-:W-:Y:S01]  /*0910*/  IMAD.IADD R10, R10, 0x1, R21 ;  /* 0x000000010a0a7824 */ /* 0x000fe200078e0215 */
[----:B------:R-:W-:-:S02]  /*0920*/  IABS R31, R31 ;  /* 0x0000001f001f7213 */ /* 0x000fc40000000000 */
[----:B------:R-:W-:Y:S02]  /*0930*/  IABS R12, R29 ;  /* 0x0000001d000c7213 */ /* 0x000fe40000000000 */
[----:B------:R-:W-:Y:S01]  /*0940*/  LOP3.LUT R10, R10, 0xffff, RZ, 0xc0, !PT ;  /* 0x0000ffff0a0a7812 */ /* 0x000fe200078ec0ff */
[----:B------:R-:W-:-:S03]  /*0950*/  IMAD.MOV.U32 R23, RZ, RZ, R31 ;  /* 0x000000ffff177224 */ /* 0x000fc600078e001f */
[----:B------:R-:W-:Y:S01]  /*0960*/  SHF.R.U32.HI R10, RZ, 0x1, R10 ;  /* 0x00000001ff0a7819 */ /* 0x000fe2000001160a */
[----:B------:R-:W-:Y:S02]  /*0970*/  IMAD.IADD R12, R12, 0x1, R23 ;  /* 0x000000010c0c7824 */ /* 0x000fe400078e0217 */
[----:B------:R-:W-:-:S03]  /*0980*/  VIADD R23, R0, 0x4 ;  /* 0x0000000400177836 */ /* 0x000fc60000000000 */
[----:B------:R-:W-:Y:S02]  /*0990*/  LOP3.LUT R12, R12, 0xffff, RZ, 0xc0, !PT ;  /* 0x0000ffff0c0c7812 */ /* 0x000fe400078ec0ff */
[----:B------:R-:W-:Y:S02]  /*09a0*/  I2FP.F32.U32 R23, R23 ;  /* 0x0000001700177245 */ /* 0x000fe40000201000 */
[----:B------:R-:W-:Y:S02]  /*09b0*/  SHF.R.U32.HI R14, RZ, 0x1, R12 ;  /* 0x00000001ff0e7819 */ /* 0x000fe4000001160c */
[----:B------:R-:W-:Y:S01]  /*09c0*/  LOP3.LUT R12, R10, 0xffff, RZ, 0xc0, !PT ;  /* 0x0000ffff0a0c7812 */ /* 0x000fe200078ec0ff */
[----:B------:R-:W-:Y:S01]  /*09d0*/  IMAD.IADD R10, R19, 0x1, R8 ;  /* 0x00000001130a7824 */ /* 0x000fe200078e0208 */
[----:B------:R-:W-:Y:S01]  /*09e0*/  LOP3.LUT R21, R14, 0xffff, RZ, 0xc0, !PT ;  /* 0x0000ffff0e157812 */ /* 0x000fe200078ec0ff */
[----:B------:R-:W-:-:S03]  /*09f0*/  VIADD R19, R0, 0xfffffffe ;  /* 0xfffffffe00137836 */ /* 0x000fc60000000000 */
[----:B------:R-:W-:Y:S01]  /*0a00*/  VIMNMX3.U32 R8, R16, R12, R21, !PT ;  /* 0x0000000c1008720f */ /* 0x000fe20007800015 */
[----:B------:R-:W-:Y:S01]  /*0a10*/  VIADD R21, R0, 0x2 ;  /* 0x0000000200157836 */ /* 0x000fe20000000000 */
[----:B------:R-:W-:-:S04]  /*0a20*/  I2FP.F32.S32 R19, R19 ;  /* 0x0000001300137245 */ /* 0x000fc80000201400 */
[----:B------:R-:W-:Y:S01]  /*0a30*/  I2FP.F32.U32 R21, R21 ;  /* 0x0000001500157245 */ /* 0x000fe20000201000 */
[----:B------:R-:W-:Y:S01]  /*0a40*/  IMAD.MOV.U32 R31, RZ, RZ, R19 ;  /* 0x000000ffff1f7224 */ /* 0x000fe200078e0013 */
[----:B------:R0:W5:Y:S03]  /*0a50*/  TEX.LL RZ, R22, R22, R36, UR4, 2D, 0x3 ;  /* 0x28ff042416167f60 */ /* 0x00016600089e03ff */
[----:B------:R-:W-:Y:S02]  /*0a60*/  IMAD.MOV.U32 R29, RZ, RZ, R21 ;  /* 0x000000ffff1d7224 */ /* 0x000fe400078e0015 */
[----:B------:R0:W5:Y:S01]  /*0a70*/  TEX.LL RZ, R20, R20, R36, UR4, 2D, 0x3 ;  /* 0x28ff042414147f60 */ /* 0x00016200089e03ff */
[----:B------:R0:W5:Y:S01]  /*0a80*/  TEX.LL RZ, R18, R18, R36, UR4, 2D, 0x3 ;  /* 0x28ff042412127f60 */ /* 0x00016200089e03ff */
[----:B------:R0:W5:Y:S02]  /*0a90*/  TEX.LL RZ, R34, R34, R36, UR4, 2D, 0x3 ;  /* 0x28ff042422227f60 */ /* 0x00016400089e03ff */
[----:B------:R0:W5:Y:S01]  /*0aa0*/  TEX.LL RZ, R28, R28, R36, UR10, 2D, 0x3 ;  /* 0x28ff0a241c1c7f60 */ /* 0x00016200089e03ff */
[----:B------:R0:W5:Y:S01]  /*0ab0*/  TEX.LL RZ, R30, R30, R36, UR10, 2D, 0x3 ;  /* 0x28ff0a241e1e7f60 */ /* 0x00016200089e03ff */
[----:B------:R0:W5:Y:S01]  /*0ac0*/  TEX.LL RZ, R32, R32, R36, UR10, 2D, 0x3 ;  /* 0x28ff0a2420207f60 */ /* 0x00016200089e03ff */
[----:B------:R-:W-:Y:S01]  /*0ad0*/  ISETP.NE.AND P0, PT, R8, RZ, PT ;  /* 0x000000ff0800720c */ /* 0x000fe20003f05270 */
[----:B------:R-:W-:Y:S01]  /*0ae0*/  BSSY.RECONVERGENT B0, `(.L_x_15) ;  /* 0x000003a000007945 */ /* 0x000fe20003800200 */
[----:B------:R-:W-:-:S11]  /*0af0*/  SHF.R.U32.HI R12, RZ, 0x1, R10 ;  /* 0x00000001ff0c7819 */ /* 0x000fd6000001160a */
[----:B0-----:R-:W-:Y:S05]  /*0b00*/  @!P0 BRA `(.L_x_16) ;  /* 0x0000000000dc8947 */ /* 0x001fea0003800000 */
[----:B------:R-:W-:Y:S01]  /*0b10*/  IMAD.IADD R16, R4, 0x1, -R2 ;  /* 0x0000000104107824 */ /* 0x000fe200078e0a02 */
[----:B------:R-:W-:-:S04]  /*0b20*/  DEPBAR.LE SB5, 0x1 ;  /* 0x0000d0400000791a */ /* 0x000fc80000000000 */
[----:B------:R-:W-:Y:S01]  /*0b30*/  LOP3.LUT R14, R18, 0xff, RZ, 0xc0, !PT ;  /* 0x000000ff120e7812 */ /* 0x000fe200078ec0ff */
[----:B------:R-:W-:Y:S01]  /*0b40*/  BSSY.RECONVERGENT B1, `(.L_x_17) ;  /* 0x000001a000017945 */ /* 0x000fe20003800200 */
[----:B------:R-:W-:Y:S02]  /*0b50*/  LOP3.LUT R30, R30, 0xff, RZ, 0xc0, !PT ;  /* 0x000000ff1e1e7812 */ /* 0x000fe400078ec0ff */
        /* <DEDUP_REMOVED lines=12> */
[----:B------:R-:W-:Y:S01]  /*0c20*/  LOP3.LUT R32, R32, 0x1fe, RZ, 0xc0, !PT ;  /* 0x000001fe20207812 */ /* 0x000fe200078ec0ff */
[----:B------:R-:W-:Y:S02]  /*0c30*/  IMAD.IADD R18, R4, 0x1, R2 ;  /* 0x0000000104127824 */ /* 0x000fe400078e0202 */
[----:B------:R-:W-:Y:S01]  /*0c40*/  IMAD R10, R16, -0xed9, R10 ;  /* 0xfffff127100a7824 */ /* 0x000fe200078e020a */
[----:B------:R-:W-:-:S05]  /*0c50*/  IADD3 R22, PT, PT, R32, R34, R22 ;  /* 0x0000002220167210 */ /* 0x000fca0007ffe016 */
[----:B------:R-:W-:-:S05]  /*0c60*/  IMAD R10, R22, 0x3f8, R10 ;  /* 0x000003f8160a7824 */ /* 0x000fca00078e020a */
[----:B------:R-:W-:Y:S01]  /*0c70*/  SHF.R.S32.HI R16, RZ, 0x2, R10 ;  /* 0x00000002ff107819 */ /* 0x000fe2000001140a */
[----:B------:R-:W-:-:S04]  /*0c80*/  IMAD.MOV.U32 R10, RZ, RZ, -0xd5 ;  /* 0xffffff2bff0a7424 */ /* 0x000fc800078e00ff */
[----:B------:R-:W-:Y:S01]  /*0c90*/  IMAD R16, R18, 0x10d5, R16 ;  /* 0x000010d512107824 */ /* 0x000fe200078e0210 */
[----:B------:R-:W-:Y:S06]  /*0ca0*/  BRA `(.L_x_19) ;  /* 0x00000000000c7947 */ /* 0x000fec0003800000 */
.L_x_18:
[----:B------:R-:W-:Y:S02]  /*0cb0*/  IMAD.IADD R16, R4, 0x1, R2 ;  /* 0x0000000104107824 */ /* 0x000fe400078e0202 */
[----:B------:R-:W-:Y:S02]  /*0cc0*/  IMAD.MOV.U32 R10, RZ, RZ, -0x3d5 ;  /* 0xfffffc2bff0a7424 */ /* 0x000fe400078e00ff */
[----:B------:R-:W-:-:S07]  /*0cd0*/  IMAD R16, R16, 0x13d5, RZ ;  /* 0x000013d510107824 */ /* 0x000fce00078e02ff */
.L_x_19:
[----:B------:R-:W-:Y:S05]  /*0ce0*/  BSYNC.RECONVERGENT B1 ;  /* 0x0000000000017941 */ /* 0x000fea0003800200 */
.L_x_17:
        /* <DEDUP_REMOVED lines=25> */
.L_x_16:
[----:B------:R-:W-:Y:S05]  /*0e80*/  BSYNC.RECONVERGENT B0 ;  /* 0x0000000000007941 */ /* 0x000fea0003800200 */
.L_x_15:
[----:B------:R-:W-:Y:S01]  /*0e90*/  LOP3.LUT R5, R5, 0xff, RZ, 0xc0, !PT ;  /* 0x000000ff05057812 */ /* 0x000fe200078ec0ff */
[----:B------:R-:W-:Y:S01]  /*0ea0*/  BSSY.RECONVERGENT B0, `(.L_x_20) ;  /* 0x0000057000007945 */ /* 0x000fe20003800200 */
[----:B------:R-:W-:Y:S02]  /*0eb0*/  LOP3.LUT R2, R3, 0xff, RZ, 0xc0, !PT ;  /* 0x000000ff03027812 */ /* 0x000fe400078ec0ff */
[----:B------:R-:W-:Y:S02]  /*0ec0*/  LOP3.LUT R6, R13, 0xff, RZ, 0xc0, !PT ;  /* 0x000000ff0d067812 */ /* 0x000fe400078ec0ff */
[----:B------:R-:W-:Y:S02]  /*0ed0*/  LOP3.LUT R11, R11, 0xff, RZ, 0xc0, !PT ;  /* 0x000000ff0b0b7812 */ /* 0x000fe400078ec0ff */
[----:B------:R-:W-:Y:S01]  /*0ee0*/  LOP3.LUT R8, R17, 0xff, RZ, 0xc0, !PT ;  /* 0x000000ff11087812 */ /* 0x000fe200078ec0ff */
[--C-:B------:R-:W-:Y:S01]  /*0ef0*/  IMAD.IADD R6, R6, 0x1, -R5.reuse ;  /* 0x0000000106067824 */ /* 0x100fe200078e0a05 */
        /* <DEDUP_REMOVED lines=8> */
[C-C-:B------:R-:W-:Y:S01]  /*0f80*/  IMAD.IADD R3, R7.reuse, 0x1, -R4.reuse ;  /* 0x0000000107037824 */ /* 0x140fe200078e0a04 */
[----:B------:R-:W-:Y:S01]  /*0f90*/  IABS R8, R8 ;  /* 0x0000000800087213 */ /* 0x000fe20000000000 */
[----:B------:R-:W-:Y:S01]  /*0fa0*/  IMAD.IADD R4, R7, 0x1, R4 ;  /* 0x0000000107047824 */ /* 0x000fe200078e0204 */
[----:B------:R-:W-:Y:S01]  /*0fb0*/  IABS R11, R15 ;  /* 0x0000000f000b7213 */ /* 0x000fe20000000000 */
[----:B------:R-:W-:Y:S01]  /*0fc0*/  IMAD.IADD R6, R6, 0x1, R9 ;  /* 0x0000000106067824 */ /* 0x000fe200078e0209 */
[----:B------:R-:W-:-:S03]  /*0fd0*/  IABS R9, R3 ;  /* 0x0000000300097213 */ /* 0x000fc60000000000 */
[----:B------:R-:W-:Y:S01]  /*0fe0*/  IMAD.IADD R8, R8, 0x1, R11 ;  /* 0x0000000108087824 */ /* 0x000fe200078e020b */
[----:B------:R-:W-:-:S04]  /*0ff0*/  LOP3.LUT R3, R6, 0xffff, RZ, 0xc0, !PT ;  /* 0x0000ffff06037812 */ /* 0x000fc800078ec0ff */
[----:B------:R-:W-:Y:S02]  /*1000*/  LOP3.LUT R6, R8, 0xffff, RZ, 0xc0, !PT ;  /* 0x0000ffff08067812 */ /* 0x000fe400078ec0ff */
[----:B------:R-:W-:Y:S02]  /*1010*/  SHF.R.U32.HI R3, RZ, 0x1, R3 ;  /* 0x00000001ff037819 */ /* 0x000fe40000011603 */
[----:B------:R-:W-:Y:S02]  /*1020*/  SHF.R.U32.HI R6, RZ, 0x1, R6 ;  /* 0x00000001ff067819 */ /* 0x000fe40000011606 */
[----:B------:R-:W-:Y:S02]  /*1030*/  SHF.R.U32.HI R8, RZ, 0x1, R9 ;  /* 0x00000001ff087819 */ /* 0x000fe40000011609 */
[----:B------:R-:W-:Y:S02]  /*1040*/  LOP3.LUT R3, R3, 0xffff, RZ, 0xc0, !PT ;  /* 0x0000ffff03037812 */ /* 0x000fe400078ec0ff */
[----:B------:R-:W-:-:S04]  /*1050*/  LOP3.LUT R6, R6, 0xffff, RZ, 0xc0, !PT ;  /* 0x0000ffff06067812 */ /* 0x000fc800078ec0ff */
[----:B------:R-:W-:Y:S02]  /*1060*/  VIMNMX3.U32 R6, R8, R3, R6, !PT ;  /* 0x000000030806720f */ /* 0x000fe40007800006 */
[----:B------:R-:W-:Y:S02]  /*1070*/  SHF.R.U32.HI R3, RZ, 0x1, R4 ;  /* 0x00000001ff037819 */ /* 0x000fe40000011604 */
[----:B------:R-:W-:-:S13]  /*1080*/  ISETP.NE.AND P0, PT, R6, RZ, PT ;  /* 0x000000ff0600720c */ /* 0x000fda0003f05270 */
[----:B------:R-:W-:Y:S05]  /*1090*/  @!P0 BRA `(.L_x_21) ;  /* 0x0000000000dc8947 */ /* 0x000fea0003800000 */
        /* <DEDUP_REMOVED lines=20> */
[----:B------:R-:W-:Y:S01]  /*11e0*/  IADD3 R33, PT, PT, R33, R35, R10 ;  /* 0x0000002321217210 */ /* 0x000fe20007ffe00a */
[----:B------:R-:W-:-:S04]  /*11f0*/  IMAD.MOV.U32 R7, RZ, RZ, -0xd5 ;  /* 0xffffff2bff077424 */ /* 0x000fc800078e00ff */
[----:B------:R-:W-:-:S05]  /*1200*/  IMAD R4, R33, 0x3f8, R4 ;  /* 0x000003f821047824 */ /* 0x000fca00078e0204 */
[----:B------:R-:W-:-:S05]  /*1210*/  SHF.R.S32.HI R4, RZ, 0x2, R4 ;  /* 0x00000002ff047819 */ /* 0x000fca0000011404 */
[----:B------:R-:W-:Y:S01]  /*1220*/  IMAD R4, R9, 0x10d5, R4 ;  /* 0x000010d509047824 */ /* 0x000fe200078e0204 */
[----:B------:R-:W-:Y:S06]  /*1230*/  BRA `(.L_x_24) ;  /* 0x00000000000c7947 */ /* 0x000fec0003800000 */
.L_x_23:
[----:B------:R-:W-:Y:S02]  /*1240*/  IMAD.IADD R4, R5, 0x1, R2 ;  /* 0x0000000105047824 */ /* 0x000fe400078e0202 */
[----:B------:R-:W-:Y:S02]  /*1250*/  IMAD.MOV.U32 R7, RZ, RZ, -0x3d5 ;  /* 0xfffffc2bff077424 */ /* 0x000fe400078e00ff */
[----:B------:R-:W-:-:S07]  /*1260*/  IMAD R4, R4, 0x13d5, RZ ;  /* 0x000013d504047824 */ /* 0x000fce00078e02ff */
.L_x_24:
[----:B------:R-:W-:Y:S05]  /*1270*/  BSYNC.RECONVERGENT B1 ;  /* 0x0000000000017941 */ /* 0x000fea0003800200 */
.L_x_22:
[--C-:B------:R-:W-:Y:S01]  /*1280*/  IMAD.MOV R9, RZ, RZ, -R5.reuse ;  /* 0x000000ffff097224 */ /* 0x100fe200078e0a05 */
[----:B------:R-:W-:Y:S01]  /*1290*/  LOP3.LUT R25, R25, 0xff, RZ, 0xc0, !PT ;  /* 0x000000ff19197812 */ /* 0x000fe200078ec0ff */
[--C-:B------:R-:W-:Y:S01]  /*12a0*/  IMAD.MOV R10, RZ, RZ, -R2.reuse ;  /* 0x000000ffff0a7224 */ /* 0x100fe200078e0a02 */
[----:B------:R-:W0:Y:S01]  /*12b0*/  LDCU UR4, c[0x0][0x3c0] ;  /* 0x00007800ff0477ac */ /* 0x000e220008000800 */
[C---:B------:R-:W-:Y:S01]  /*12c0*/  IMAD.IADD R5, R3.reuse, 0x1, -R5 ;  /* 0x0000000103057824 */ /* 0x040fe200078e0a05 */
[----:B------:R-:W-:Y:S01]  /*12d0*/  LEA.HI R8, R8, R9, RZ, 0x1f ;  /* 0x0000000908087211 */ /* 0x000fe200078ff8ff */
[----:B------:R-:W-:Y:S01]  /*12e0*/  IMAD.IADD R2, R3, 0x1, -R2 ;  /* 0x0000000103027824 */ /* 0x000fe200078e0a02 */
[----:B------:R-:W-:Y:S02]  /*12f0*/  LEA.HI R21, R21, R10, RZ, 0x1f ;  /* 0x0000000a15157211 */ /* 0x000fe400078ff8ff */
[----:B------:R-:W-:Y:S02]  /*1300*/  LOP3.LUT R10, R27, 0xff, RZ, 0xc0, !PT ;  /* 0x000000ff1b0a7812 */ /* 0x000fe400078ec0ff */
[----:B------:R-:W-:-:S02]  /*1310*/  VIMNMX R9, PT, PT, R8, R21, PT ;  /* 0x0000001508097248 */ /* 0x000fc40003fe0100 */
[----:B------:R-:W-:Y:S01]  /*1320*/  VIMNMX R8, PT, PT, R8, R21, !PT ;  /* 0x0000001508087248 */ /* 0x000fe20007fe0100 */
[----:B------:R-:W-:Y:S01]  /*1330*/  IMAD.IADD R10, R25, 0x1, R10 ;  /* 0x00000001190a7824 */ /* 0x000fe200078e020a */
[CC--:B------:R-:W-:Y:S02]  /*1340*/  VIMNMX3 R9, R2.reuse, R5.reuse, R9, !PT ;  /* 0x000000050209720f */ /* 0x0c0fe40007800109 */
[----:B------:R-:W-:Y:S01]  /*1350*/  VIMNMX3 R5, R2, R5, R8, PT ;  /* 0x000000050205720f */ /* 0x000fe20003800108 */
[----:B------:R-:W-:Y:S02]  /*1360*/  IMAD R4, R10, R7, R4 ;  /* 0x000000070a047224 */ /* 0x000fe400078e0204 */
[----:B------:R-:W-:-:S03]  /*1370*/  IMAD.MOV R9, RZ, RZ, -R9 ;  /* 0x000000ffff097224 */ /* 0x000fc600078e0a09 */
[----:B------:R-:W-:Y:S02]  /*1380*/  SHF.R.S32.HI R4, RZ, 0xd, R4 ;  /* 0x0000000dff047819 */ /* 0x000fe40000011404 */
        /* <DEDUP_REMOVED lines=8> */
.L_x_21:
[----:B------:R-:W-:Y:S05]  /*1410*/  BSYNC.RECONVERGENT B0 ;  /* 0x0000000000007941 */ /* 0x000fea0003800200 */
.L_x_20:
[----:B------:R-:W0:Y:S01]  /*1420*/  LDC.64 R4, c[0x0][0x380] ;  /* 0x0000e000ff047b82 */ /* 0x000e220000000a00 */
[----:B------:R-:W1:Y:S01]  /*1430*/  LDCU UR4, c[0x0][0x3a8] ;  /* 0x00007500ff0477ac */ /* 0x000e620008000800 */
[----:B------:R-:W-:Y:S01]  /*1440*/  PRMT R3, R3, 0x7604, R12 ;  /* 0x0000760403037816 */ /* 0x000fe2000000000c */
[----:B-1----:R-:W-:-:S04]  /*1450*/  IMAD R37, R0, UR4, R37 ;  /* 0x0000000400257c24 */ /* 0x002fc8000f8e0225 */
[----:B0-----:R-:W-:-:S05]  /*1460*/  IMAD.WIDE R4, R37, 0x2, R4 ;  /* 0x0000000225047825 */ /* 0x001fca00078e0204 */
[----:B------:R-:W-:Y:S01]  /*1470*/  STG.E.U16 desc[UR12][R4.64], R3 ;  /* 0x0000000304007986 */ /* 0x000fe2000c10150c */
[----:B------:R-:W-:Y:S05]  /*1480*/  EXIT ;  /* 0x000000000000794d */ /* 0x000fea0003800000 */
.L_x_25:
        /* <DEDUP_REMOVED lines=15> */
.L_x_43:


//--------------------- .text.bwdif_ushort        --------------------------
	.section	.text.bwdif_ushort,"ax",@progbits
	.align	128
        .global         bwdif_ushort
        .type           bwdif_ushort,@function
        .size           bwdif_ushort,(.L_x_44 - bwdif_ushort)
        .other          bwdif_ushort,@"STO_CUDA_ENTRY STV_DEFAULT"
bwdif_ushort:
.text.bwdif_ushort:
        /* <DEDUP_REMOVED lines=19> */
[----:B------:R-:W-:Y:S01]  /*0130*/  I2FP.F32.U32 R5, R21 ;  /* 0x0000001500057245 */ /* 0x000fe20000201000 */
[----:B------:R-:W-:Y:S01]  /*0140*/  IMAD.MOV.U32 R0, RZ, RZ, -0x3e000000 ;  /* 0xc2000000ff007424 */ /* 0x000fe200078e00ff */
[----:B------:R-:W-:Y:S01]  /*0150*/  I2FP.F32.S32 R4, R20 ;  /* 0x0000001400047245 */ /* 0x000fe20000201400 */
[----:B------:R-:W-:-:S03]  /*0160*/  UMOV UR5, URZ ;  /* 0x000000ff00057c82 */ /* 0x000fc60008000000 */
[----:B0-----:R0:W5:Y:S01]  /*0170*/  TEX.LL RZ, R5, R4, R0, UR4, 2D, 0x1 ;  /* 0x28ff040004057f60 */ /* 0x00116200089e01ff */
[----:B------:R-:W1:Y:S01]  /*0180*/  LDC.64 R2, c[0x0][0x380] ;  /* 0x0000e000ff027b82 */ /* 0x000e620000000a00 */
[----:B0-----:R-:W0:Y:S02]  /*0190*/  LDCU UR4, c[0x0][0x3a8] ;  /* 0x00007500ff0477ac */ /* 0x001e240008000800 */
[----:B0-----:R-:W-:-:S04]  /*01a0*/  IMAD R21, R21, UR4, R20 ;  /* 0x0000000415157c24 */ /* 0x001fc8000f8e0214 */
[----:B-1----:R-:W-:-:S05]  /*01b0*/  IMAD.WIDE R2, R21, 0x2, R2 ;  /* 0x0000000215027825 */ /* 0x002fca00078e0202 */
[----:B-----5:R-:W-:Y:S01]  /*01c0*/  STG.E.U16 desc[UR12][R2.64], R5 ;  /* 0x0000000502007986 */ /* 0x020fe2000c10150c */
[----:B------:R-:W-:Y:S05]  /*01d0*/  EXIT ;  /* 0x000000000000794d */ /* 0x000fea0003800000 */
.L_x_26:
[----:B------:R-:W0:Y:S01]  /*01e0*/  LDCU UR4, c[0x0][0x390] ;  /* 0x00007200ff0477ac */ /* 0x000e220008000800 */
[C---:B------:R-:W-:Y:S01]  /*01f0*/  VIADD R5, R21.reuse, 0xfffffffd ;  /* 0xfffffffd15057836 */ /* 0x040fe20000000000 */
[----:B------:R-:W-:Y:S01]  /*0200*/  I2FP.F32.S32 R2, R20 ;  /* 0x0000001400027245 */ /* 0x000fe20000201400 */
[C---:B------:R-:W-:Y:S01]  /*0210*/  VIADD R4, R21.reuse, 0xffffffff ;  /* 0xffffffff15047836 */ /* 0x040fe20000000000 */
[----:B------:R-:W-:Y:S01]  /*0220*/  UMOV UR5, URZ ;  /* 0x000000ff00057c82 */ /* 0x000fe20008000000 */
[C---:B------:R-:W-:Y:S01]  /*0230*/  VIADD R0, R21.reuse, 0x1 ;  /* 0x0000000115007836 */ /* 0x040fe20000000000 */
[----:B------:R-:W-:Y:S01]  /*0240*/  I2FP.F32.S32 R9, R5 ;  /* 0x0000000500097245 */ /* 0x000fe20000201400 */
[----:B------:R-:W-:Y:S01]  /*0250*/  VIADD R3, R21, 0x3 ;  /* 0x0000000315037836 */ /* 0x000fe20000000000 */
[----:B------:R-:W-:Y:S01]  /*0260*/  I2FP.F32.S32 R7, R4 ;  /* 0x0000000400077245 */ /* 0x000fe20000201400 */
[----:B------:R-:W-:Y:S01]  /*0270*/  IMAD.MOV.U32 R19, RZ, RZ, -0x3e000000 ;  /* 0xc2000000ff137424 */ /* 0x000fe200078e00ff */
[----:B------:R-:W-:Y:S01]  /*0280*/  I2FP.F32.U32 R5, R0 ;  /* 0x0000000000057245 */ /* 0x000fe20000201000 */
[--C-:B------:R-:W-:Y:S01]  /*0290*/  IMAD.MOV.U32 R4, RZ, RZ, R2.reuse ;  /* 0x000000ffff047224 */ /* 0x100fe200078e0002 */
[----:B------:R-:W-:Y:S01]  /*02a0*/  I2FP.F32.U32 R3, R3 ;  /* 0x0000000300037245 */ /* 0x000fe20000201000 */
[----:B------:R-:W-:-:S02]  /*02b0*/  IMAD.MOV.U32 R6, RZ, RZ, R2 ;  /* 0x000000ffff067224 */ /* 0x000fc400078e0002 */
[----:B------:R-:W-:Y:S01]  /*02c0*/  IMAD.MOV.U32 R8, RZ, RZ, R2 ;  /* 0x000000ffff087224 */ /* 0x000fe200078e0002 */
[----:B0-----:R-:W5:Y:S01]  /*02d0*/  TEX.LL RZ, R18, R4, R19, UR4, 2D, 0x1 ;  /* 0x28ff041304127f60 */ /* 0x001f6200089e01ff */
[----:B------:R-:W5:Y:S02]  /*02e0*/  TEX.LL RZ, R17, R6, R19, UR4, 2D, 0x1 ;  /* 0x28ff041306117f60 */ /* 0x000f6400089e01ff */
[----:B------:R-:W5:Y:S01]  /*02f0*/  TEX.LL RZ, R16, R8, R19, UR4, 2D, 0x1 ;  /* 0x28ff041308107f60 */ /* 0x000f6200089e01ff */
[----:B------:R0:W5:Y:S02]  /*0300*/  TEX.LL RZ, R0, R2, R19, UR4, 2D, 0x1 ;  /* 0x28ff041302007f60 */ /* 0x00016400089e01ff */
[----:B0-----:R-:W0:Y:S02]  /*0310*/  LDCU UR4, c[0x0][0x3bc] ;  /* 0x00007780ff0477ac */ /* 0x001e240008000800 */
[----:B0-----:R-:W-:-:S09]  /*0320*/  UISETP.NE.AND UP0, UPT, UR4, URZ, UPT ;  /* 0x000000ff0400728c */ /* 0x001fd2000bf05270 */
[----:B------:R-:W-:Y:S05]  /*0330*/  BRA.U !UP0, `(.L_x_27) ;  /* 0x0000000108507547 */ /* 0x000fea000b800000 */
[----:B------:R-:W-:-:S04]  /*0340*/  DEPBAR.LE SB5, 0x2 ;  /* 0x0000d0800000791a */ /* 0x000fc80000000000 */
[----:B------:R-:W-:Y:S01]  /*0350*/  LOP3.LUT R17, R17, 0xffff, RZ, 0xc0, !PT ;  /* 0x0000ffff11117812 */ /* 0x000fe200078ec0ff */
[----:B------:R-:W0:Y:S01]  /*0360*/  LDC.64 R2, c[0x0][0x380] ;  /* 0x0000e000ff027b82 */ /* 0x000e220000000a00 */
[----:B------:R-:W-:Y:S01]  /*0370*/  LOP3.LUT R18, R18, 0xffff, RZ, 0xc0, !PT ;  /* 0x0000ffff12127812 */ /* 0x000fe200078ec0ff */
[----:B------:R-:W1:Y:S01]  /*0380*/  LDCU UR5, c[0x0][0x3a8] ;  /* 0x00007500ff0577ac */ /* 0x000e620008000800 */
[----:B-----5:R-:W-:Y:S02]  /*0390*/  LOP3.LUT R16, R16, 0xffff, RZ, 0xc0, !PT ;  /* 0x0000ffff10107812 */ /* 0x020fe400078ec0ff */
[----:B------:R-:W-:Y:S01]  /*03a0*/  LOP3.LUT R5, R0, 0xffff, RZ, 0xc0, !PT ;  /* 0x0000ffff00057812 */ /* 0x000fe200078ec0ff */
[----:B------:R-:W-:Y:S01]  /*03b0*/  IMAD.IADD R17, R17, 0x1, R18 ;  /* 0x0000000111117824 */ /* 0x000fe200078e0212 */
[----:B------:R-:W2:Y:S03]  /*03c0*/  LDCU UR4, c[0x0][0x3c0] ;  /* 0x00007800ff0477ac */ /* 0x000ea60008000800 */
[----:B------:R-:W-:-:S02]  /*03d0*/  IMAD.IADD R16, R16, 0x1, R5 ;  /* 0x0000000110107824 */ /* 0x000fc400078e0205 */
[----:B------:R-:W-:-:S04]  /*03e0*/  IMAD R17, R17, 0x13d5, RZ ;  /* 0x000013d511117824 */ /* 0x000fc800078e02ff */
[----:B------:R-:W-:Y:S02]  /*03f0*/  IMAD R16, R16, -0x3d5, R17 ;  /* 0xfffffc2b10107824 */ /* 0x000fe400078e0211 */
[----:B-1----:R-:W-:-:S03]  /*0400*/  IMAD R21, R21, UR5, R20 ;  /* 0x0000000515157c24 */ /* 0x002fc6000f8e0214 */
[----:B------:R-:W-:Y:S01]  /*0410*/  SHF.R.S32.HI R16, RZ, 0xd, R16 ;  /* 0x0000000dff107819 */ /* 0x000fe20000011410 */
[----:B0-----:R-:W-:-:S03]  /*0420*/  IMAD.WIDE R2, R21, 0x2, R2 ;  /* 0x0000000215027825 */ /* 0x001fc600078e0202 */
[C---:B------:R-:W-:Y:S02]  /*0430*/  ISETP.GE.AND P0, PT, R16.reuse, RZ, PT ;  /* 0x000000ff1000720c */ /* 0x040fe40003f06270 */
[----:B--2---:R-:W-:-:S04]  /*0440*/  VIMNMX R16, PT, PT, R16, UR4, PT ;  /* 0x0000000410107c48 */ /* 0x004fc8000bfe0100 */
[----:B------:R-:W-:-:S05]  /*0450*/  SEL R5, R16, RZ, P0 ;  /* 0x000000ff10057207 */ /* 0x000fca0000000000 */
[----:B------:R-:W-:Y:S01]  /*0460*/  STG.E.U16 desc[UR12][R2.64], R5 ;  /* 0x0000000502007986 */ /* 0x000fe2000c10150c */
[----:B------:R-:W-:Y:S05]  /*0470*/  EXIT ;  /* 0x000000000000794d */ /* 0x000fea0003800000 */
.L_x_27:
[----:B------:R-:W0:Y:S01]  /*0480*/  LDCU UR5, c[0x0][0x3b4] ;  /* 0x00007680ff0577ac */ /* 0x000e220008000800 */
[--C-:B------:R-:W-:Y:S01]  /*0490*/  IMAD.MOV.U32 R14, RZ, RZ, R2.reuse ;  /* 0x000000ffff0e7224 */ /* 0x100fe200078e0002 */
[----:B------:R-:W-:Y:S01]  /*04a0*/  I2FP.F32.U32 R3, R21 ;  /* 0x0000001500037245 */ /* 0x000fe20000201000 */
[----:B------:R-:W-:Y:S01]  /*04b0*/  IMAD.MOV.U32 R15, RZ, RZ, R5 ;  /* 0x000000ffff0f7224 */ /* 0x000fe200078e0005 */
[----:B------:R-:W0:Y:S01]  /*04c0*/  LDCU UR7, c[0x0][0x3b8] ;  /* 0x00007700ff0777ac */ /* 0x000e220008000800 */
[--C-:B------:R-:W-:Y:S02]  /*04d0*/  IMAD.MOV.U32 R8, RZ, RZ, R2.reuse ;  /* 0x000000ffff087224 */ /* 0x100fe400078e0002 */
[----:B------:R-:W-:Y:S01]  /*04e0*/  IMAD.MOV.U32 R9, RZ, RZ, R7 ;  /* 0x000000ffff097224 */ /* 0x000fe200078e0007 */
[----:B------:R-:W1:Y:S01]  /*04f0*/  LDCU UR8, c[0x0][0x390] ;  /* 0x00007200ff0877ac */ /* 0x000e620008000800 */
[--C-:B------:R-:W-:Y:S02]  /*0500*/  IMAD.MOV.U32 R4, RZ, RZ, R2.reuse ;  /* 0x000000ffff047224 */ /* 0x100fe400078e0002 */
[--C-:B------:R-:W-:Y:S01]  /*0510*/  IMAD.MOV.U32 R6, RZ, RZ, R2.reuse ;  /* 0x000000ffff067224 */ /* 0x100fe200078e0002 */
[----:B------:R-:W1:Y:S01]  /*0520*/  LDCU UR6, c[0x0][0x388] ;  /* 0x00007100ff0677ac */ /* 0x000e620008000800 */
[----:B------:R-:W-:-:S02]  /*0530*/  IMAD.MOV.U32 R28, RZ, RZ, R2 ;  /* 0x000000ffff1c7224 */ /* 0x000fc400078e0002 */
[----:B------:R-:W-:Y:S01]  /*0540*/  IMAD.MOV.U32 R29, RZ, RZ, R3 ;  /* 0x000000ffff1d7224 */ /* 0x000fe200078e0003 */
[----:B------:R-:W-:Y:S01]  /*0550*/  UMOV UR9, URZ ;  /* 0x000000ff00097c82 */ /* 0x000fe20008000000 */
[----:B------:R-:W2:Y:S01]  /*0560*/  LDCU UR4, c[0x0][0x388] ;  /* 0x00007100ff0477ac */ /* 0x000ea20008000800 */
[----:B------:R-:W3:Y:S01]  /*0570*/  LDCU UR10, c[0x0][0x398] ;  /* 0x00007300ff0a77ac */ /* 0x000ee20008000800 */
[----:B0-----:R-:W-:Y:S01]  /*0580*/  UISETP.NE.AND UP0, UPT, UR5, UR7, UPT ;  /* 0x000000070500728c */ /* 0x001fe2000bf05270 */
[----:B------:R-:W-:Y:S02]  /*0590*/  UMOV UR11, URZ ;  /* 0x000000ff000b7c82 */ /* 0x000fe40008000000 */
[----:B------:R-:W-:Y:S01]  /*05a0*/  UMOV UR7, URZ ;  /* 0x000000ff00077c82 */ /* 0x000fe20008000000 */
[----:B------:R-:W-:Y:S01]  /*05b0*/  UMOV UR5, URZ ;  /* 0x000000ff00057c82 */ /* 0x000fe20008000000 */
[----:B-1----:R-:W-:-:S06]  /*05c0*/  USEL UR6, UR8, UR6, !UP0 ;  /* 0x0000000608067287 */ /* 0x002fcc000c000000 */
[----:B------:R-:W0:Y:S03]  /*05d0*/  @!UP0 LDCU UR8, c[0x0][0x398] ;  /* 0x00007300ff0887ac */ /* 0x000e260008000800 */
[----:B------:R-:W5:Y:S01]  /*05e0*/  TEX.LL RZ, R22, R14, R19, UR6, 2D, 0x1 ;  /* 0x28ff06130e167f60 */ /* 0x000f6200089e01ff */
[----:B------:R1:W5:Y:S01]  /*05f0*/  TEX.LL RZ, R23, R8, R19, UR6, 2D, 0x1 ;  /* 0x28ff061308177f60 */ /* 0x00036200089e01ff */
[----:B0-----:R0:W5:Y:S01]  /*0600*/  TEX.LL RZ, R24, R4, R19, UR8, 2D, 0x1 ;  /* 0x28ff081304187f60 */ /* 0x00116200089e01ff */
[----:B------:R4:W-:Y:S01]  /*0610*/  TEX.LL RZ, R25, R6, R19, UR8, 2D, 0x1 ;  /* 0x28ff081306197f60 */ /* 0x0009e200089e01ff */
[----:B--2---:R2:W5:Y:S01]  /*0620*/  TEX.LL RZ, R26, R2, R19, UR4, 2D, 0x1 ;  /* 0x28ff0413021a7f60 */ /* 0x00456200089e01ff */
[----:B---3--:R3:W5:Y:S01]  /*0630*/  TEX.LL RZ, R27, R28, R19, UR10, 2D, 0x1 ;  /* 0x28ff0a131c1b7f60 */ /* 0x00876200089e01ff */
[C---:B-1----:R-:W-:Y:S02]  /*0640*/  VIADD R9, R21.reuse, 0x4 ;  /* 0x0000000415097836 */ /* 0x042fe40000000000 */
[----:B------:R-:W-:-:S02]  /*0650*/  VIADD R11, R21, 0xfffffffc ;  /* 0xfffffffc150b7836 */ /* 0x000fc40000000000 */
[--C-:B------:R-:W-:Y:S01]  /*0660*/  IMAD.MOV.U32 R10, RZ, RZ, R2.reuse ;  /* 0x000000ffff0a7224 */ /* 0x100fe200078e0002 */
[----:B------:R-:W-:Y:S01]  /*0670*/  I2FP.F32.U32 R9, R9 ;  /* 0x0000000900097245 */ /* 0x000fe20000201000 */
[----:B------:R-:W-:Y:S02]  /*0680*/  IMAD.MOV.U32 R12, RZ, RZ, R2 ;  /* 0x000000ffff0c7224 */ /* 0x000fe400078e0002 */
[C---:B0-----:R-:W-:Y:S02]  /*0690*/  VIADD R5, R21.reuse, 0x2 ;  /* 0x0000000215057836 */ /* 0x041fe40000000000 */
[----:B----4-:R-:W-:-:S03]  /*06a0*/  VIADD R7, R21, 0xfffffffe ;  /* 0xfffffffe15077836 */ /* 0x010fc60000000000 */
[----:B--2---:R-:W-:Y:S02]  /*06b0*/  I2FP.F32.U32 R3, R5 ;  /* 0x0000000500037245 */ /* 0x004fe40000201000 */
[----:B------:R-:W-:Y:S02]  /*06c0*/  I2FP.F32.S32 R5, R7 ;  /* 0x0000000700057245 */ /* 0x000fe40000201400 */
[----:B------:R-:W-:Y:S01]  /*06d0*/  I2FP.F32.S32 R7, R11 ;  /* 0x0000000b00077245 */ /* 0x000fe20000201400 */
[----:B------:R-:W-:Y:S01]  /*06e0*/  IMAD.MOV.U32 R11, RZ, RZ, R3 ;  /* 0x000000ffff0b7224 */ /* 0x000fe200078e0003 */
[----:B------:R-:W5:Y:S01]  /*06f0*/  TEX.LL RZ, R8, R8, R19, UR4, 2D, 0x1 ;  /* 0x28ff041308087f60 */ /* 0x000f6200089e01ff */
[----:B------:R-:W5:Y:S01]  /*0700*/  TEX.LL RZ, R2, R2, R19, UR4, 2D, 0x1 ;  /* 0x28ff041302027f60 */ /* 0x000f6200089e01ff */
[----:B------:R0:W5:Y:S01]  /*0710*/  TEX.LL RZ, R4, R4, R19, UR4, 2D, 0x1 ;  /* 0x28ff041304047f60 */ /* 0x00016200089e01ff */
[----:B------:R1:W5:Y:S01]  /*0720*/  TEX.LL RZ, R6, R6, R19, UR4, 2D, 0x1 ;  /* 0x28ff041306067f60 */ /* 0x00036200089e01ff */
[----:B------:R2:W5:Y:S01]  /*0730*/  TEX.LL RZ, R10, R10, R19, UR10, 2D, 0x1 ;  /* 0x28ff0a130a0a7f60 */ /* 0x00056200089e01ff */
[----:B------:R-:W-:-:S02]  /*0740*/  IMAD.MOV.U32 R13, RZ, RZ, R5 ;  /* 0x000000ffff0d7224 */ /* 0x000fc400078e0005 */
[----:B------:R-:W-:Y:S02]  /*0750*/  IMAD.MOV.U32 R15, RZ, RZ, R7 ;  /* 0x000000ffff0f7224 */ /* 0x000fe400078e0007 */
[----:B------:R4:W5:Y:S02]  /*0760*/  TEX.LL RZ, R12, R12, R19, UR10, 2D, 0x1 ;  /* 0x28ff0a130c0c7f60 */ /* 0x00096400089e01ff */
[----:B------:R4:W5:Y:S01]  /*0770*/  TEX.LL RZ, R14, R14, R19, UR10, 2D, 0x1 ;  /* 0x28ff0a130e0e7f60 */ /* 0x00096200089e01ff */
[----:B------:R-:W-:-:S04]  /*0780*/  DEPBAR.LE SB5, 0xe ;  /* 0x0000d3800000791a */ /* 0x000fc80000000000 */
[----:B------:R-:W-:Y:S01]  /*0790*/  LOP3.LUT R18, R18, 0xffff, RZ, 0xc0, !PT ;  /* 0x0000ffff12127812 */ /* 0x000fe200078ec0ff */
[----:B------:R-:W-:Y:S01]  /*07a0*/  BSSY.RECONVERGENT B0, `(.L_x_28) ;  /* 0x000005c000007945 */ /* 0x000fe20003800200 */
[----:B------:R-:W-:Y:S01]  /*07b0*/  LOP3.LUT R17, R17, 0xffff, RZ, 0xc0, !PT ;  /* 0x0000ffff11117812 */ /* 0x000fe200078ec0ff */
[----:B------:R-:W-:-:S04]  /*07c0*/  DEPBAR.LE SB5, 0xa ;  /* 0x0000d2800000791a */ /* 0x000fc80000000000 */
[----:B---3--:R-:W-:Y:S02]  /*07d0*/  LOP3.LUT R29, R22, 0xffff, RZ, 0xc0, !PT ;  /* 0x0000ffff161d7812 */ /* 0x008fe400078ec0ff */
[----:B------:R-:W-:-:S03]  /*07e0*/  LOP3.LUT R22, R23, 0xffff, RZ, 0xc0, !PT ;  /* 0x0000ffff17167812 */ /* 0x000fc600078ec0ff */
[----:B------:R-:W-:Y:S02]  /*07f0*/  IMAD.IADD R29, R29, 0x1, -R18 ;  /* 0x000000011d1d7824 */ /* 0x000fe400078e0a12 */
[----:B------:R-:W-:-:S03]  /*0800*/  IMAD.IADD R22, R22, 0x1, -R17 ;  /* 0x0000000116167824 */ /* 0x000fc600078e0a11 */
[----:B------:R-:W-:Y:S02]  /*0810*/  IABS R29, R29 ;  /* 0x0000001d001d7213 */ /* 0x000fe40000000000 */
[----:B0-----:R-:W-:-:S03]  /*0820*/  IABS R5, R22 ;  /* 0x0000001600057213 */ /* 0x001fc60000000000 */
[----:B------:R-:W-:Y:S01]  /*0830*/  IMAD.MOV.U32 R22, RZ, RZ, R29 ;  /* 0x000000ffff167224 */ /* 0x000fe200078e001d */
[----:B------:R-:W-:-:S04]  /*0840*/  DEPBAR.LE SB5, 0x8 ;  /* 0x0000d2000000791a */ /* 0x000fc80000000000 */
[----:B------:R-:W-:Y:S02]  /*0850*/  LOP3.LUT R3, R24, 0xffff, RZ, 0xc0, !PT ;  /* 0x0000ffff18037812 */ /* 0x000fe400078ec0ff */
[----:B------:R-:W-:Y:S01]  /*0860*/  LOP3.LUT R9, R26, 0xffff, RZ, 0xc0, !PT ;  /* 0x0000ffff1a097812 */ /* 0x000fe200078ec0ff */
[----:B------:R-:W-:Y:S01]  /*0870*/  IMAD.IADD R5, R5, 0x1, R22 ;  /* 0x0000000105057824 */ /* 0x000fe200078e0216 */
[----:B------:R-:W-:Y:S01]  /*0880*/  LOP3.LUT R22, R25, 0xffff, RZ, 0xc0, !PT ;  /* 0x0000ffff19167812 */ /* 0x000fe200078ec0ff */
[----:B------:R-:W-:-:S03]  /*0890*/  IMAD.IADD R3, R3, 0x1, -R18 ;  /* 0x0000000103037824 */ /* 0x000fc600078e0a12 */
[----:B------:R-:W-:Y:S01]  /*08a0*/  SHF.R.U32.HI R5, RZ, 0x1, R5 ;  /* 0x00000001ff057819 */ /* 0x000fe20000011605 */
[----:B------:R-:W-:Y:S01]  /*08b0*/  IMAD.IADD R22, R22, 0x1, -R17 ;  /* 0x0000000116167824 */ /* 0x000fe200078e0a11 */
[----:B------:R-:W-:-:S04]  /*08c0*/  IABS R3, R3 ;  /* 0x0000000300037213 */ /* 0x000fc80000000000 */
[----:B-1----:R-:W-:Y:S01]  /*08d0*/  IABS R7, R22 ;  /* 0x0000001600077213 */ /* 0x002fe20000000000 */
[----:B------:R-:W-:-:S04]  /*08e0*/  IMAD.MOV.U32 R22, RZ, RZ, R3 ;  /* 0x000000ffff167224 */ /* 0x000fc800078e0003 */
[----:B------:R-:W-:Y:S01]  /*08f0*/  IMAD.IADD R7, R7, 0x1, R22 ;  /* 0x0000000107077824 */ /* 0x000fe200078e0216 */
[----:B------:R-:W-:-:S04]  /*0900*/  DEPBAR.LE SB5, 0x7 ;  /* 0x0000d1c00000791a */ /* 0x000fc80000000000 */
[----:B------:R-:W-:Y:S02]  /*0910*/  LOP3.LUT R22, R27, 0xffff, RZ, 0xc0, !PT ;  /* 0x0000ffff1b167812 */ /* 0x000fe400078ec0ff */
[----:B------:R-:W-:-:S03]  /*0920*/  SHF.R.U32.HI R24, RZ, 0x1, R7 ;  /* 0x00000001ff187819 */ /* 0x000fc60000011607 */
[--C-:B------:R-:W-:Y:S01]  /*0930*/  IMAD.IADD R3, R9, 0x1, -R22.reuse ;  /* 0x0000000109037824 */ /* 0x100fe200078e0a16 */
[----:B------:R-:W-:Y:S01]  /*0940*/  LOP3.LUT R7, R27, R26, RZ, 0xc0, !PT ;  /* 0x0000001a1b077212 */ /* 0x000fe200078ec0ff */
[----:B------:R-:W-:Y:S01]  /*0950*/  IMAD.IADD R9, R9, 0x1, R22 ;  /* 0x0000000109097824 */ /* 0x000fe200078e0216 */
[----:B------:R-:W-:Y:S02]  /*0960*/  LOP3.LUT R26, R27, 0xffff, R26, 0x48, !PT ;  /* 0x0000ffff1b1a7812 */ /* 0x000fe400078e481a */
[----:B------:R-:W-:Y:S02]  /*0970*/  IABS R3, R3 ;  /* 0x0000000300037213 */ /* 0x000fe40000000000 */
[----:B------:R-:W-:Y:S02]  /*0980*/  LEA.HI R7, R26, R7, RZ, 0x1f ;  /* 0x000000071a077211 */ /* 0x000fe400078ff8ff */
[----:B--2---:R-:W-:Y:S02]  /*0990*/  SHF.R.U32.HI R11, RZ, 0x1, R3 ;  /* 0x00000001ff0b7819 */ /* 0x004fe40000011603 */
[----:B------:R-:W-:-:S02]  /*09a0*/  LOP3.LUT R7, R7, 0xffff, RZ, 0xc0, !PT ;  /* 0x0000ffff07077812 */ /* 0x000fc400078ec0ff */
[----:B------:R-:W-:-:S04]  /*09b0*/  VIMNMX3.U32 R5, R11, R5, R24, !PT ;  /* 0x000000050b05720f */ /* 0x000fc80007800018 */
[----:B------:R-:W-:-:S13]  /*09c0*/  ISETP.NE.AND P0, PT, R5, RZ, PT ;  /* 0x000000ff0500720c */ /* 0x000fda0003f05270 */
[----:B----4-:R-:W-:Y:S05]  /*09d0*/  @!P0 BRA `(.L_x_29) ;  /* 0x0000000000e08947 */ /* 0x010fea0003800000 */
[----:B------:R-:W-:Y:S01]  /*09e0*/  IMAD.IADD R11, R17, 0x1, -R18 ;  /* 0x00000001110b7824 */ /* 0x000fe200078e0a12 */
[----:B------:R-:W-:-:S04]  /*09f0*/  DEPBAR.LE SB5, 0x2 ;  /* 0x0000d0800000791a */ /* 0x000fc80000000000 */
[----:B------:R-:W-:Y:S01]  /*0a00*/  LOP3.LUT R4, R4, 0xffff, RZ, 0xc0, !PT ;  /* 0x0000ffff04047812 */ /* 0x000fe200078ec0ff */
[----:B------:R-:W-:Y:S01]  /*0a10*/  BSSY.RECONVERGENT B1, `(.L_x_30) ;  /* 0x000001b000017945 */ /* 0x000fe20003800200 */
[----:B------:R-:W-:Y:S02]  /*0a20*/  LOP3.LUT R10, R10, 0xffff, RZ, 0xc0, !PT ;  /* 0x0000ffff0a0a7812 */ /* 0x000fe400078ec0ff */
[----:B------:R-:W-:Y:S01]  /*0a30*/  IABS R22, R11 ;  /* 0x0000000b00167213 */ /* 0x000fe20000000000 */
[----:B------:R-:W-:-:S04]  /*0a40*/  DEPBAR.LE SB5, 0x1 ;  /* 0x0000d0400000791a */ /* 0x000fc80000000000 */
[----:B------:R-:W-:Y:S02]  /*0a50*/  LOP3.LUT R11, R12, 0xffff, RZ, 0xc0, !PT ;  /* 0x0000ffff0c0b7812 */ /* 0x000fe400078ec0ff */
[----:B------:R-:W-:Y:S02]  /*0a60*/  ISETP.GT.U32.AND P0, PT, R22, R3, PT ;  /* 0x000000031600720c */ /* 0x000fe40003f04070 */
[----:B------:R-:W-:Y:S01]  /*0a70*/  LOP3.LUT R3, R2, 0xffff, RZ, 0xc0, !PT ;  /* 0x0000ffff02037812 */ /* 0x000fe200078ec0ff */
[----:B------:R-:W-:-:S04]  /*0a80*/  IMAD.IADD R2, R4, 0x1, R11 ;  /* 0x0000000104027824 */ /* 0x000fc800078e020b */
        /* <DEDUP_REMOVED lines=16> */
.L_x_31:
[----:B------:R-:W-:Y:S02]  /*0b90*/  IMAD.IADD R4, R17, 0x1, R18 ;  /* 0x0000000111047824 */ /* 0x000fe400078e0212 */
[----:B------:R-:W-:Y:S02]  /*0ba0*/  IMAD.MOV.U32 R9, RZ, RZ, -0x3d5 ;  /* 0xfffffc2bff097424 */ /* 0x000fe400078e00ff */
[----:B------:R-:W-:-:S07]  /*0bb0*/  IMAD R4, R4, 0x13d5, RZ ;  /* 0x000013d504047824 */ /* 0x000fce00078e02ff */
.L_x_32:
[----:B------:R-:W-:Y:S05]  /*0bc0*/  BSYNC.RECONVERGENT B1 ;  /* 0x0000000000017941 */ /* 0x000fea0003800200 */
.L_x_30:
        /* <DEDUP_REMOVED lines=25> */
.L_x_29:
[----:B------:R-:W-:Y:S05]  /*0d60*/  BSYNC.RECONVERGENT B0 ;  /* 0x0000000000007941 */ /* 0x000fea0003800200 */
.L_x_28:
[----:B------:R-:W-:-:S04]  /*0d70*/  DEPBAR.LE SB5, 0x5 ;  /* 0x0000d1400000791a */ /* 0x000fc80000000000 */
[----:B------:R-:W0:Y:S01]  /*0d80*/  LDC.64 R2, c[0x0][0x380] ;  /* 0x0000e000ff027b82 */ /* 0x000e220000000a00 */
[----:B------:R-:W1:Y:S02]  /*0d90*/  LDCU UR4, c[0x0][0x3a8] ;  /* 0x00007500ff0477ac */ /* 0x000e640008000800 */
[----:B-1----:R-:W-:-:S04]  /*0da0*/  IMAD R21, R21, UR4, R20 ;  /* 0x0000000415157c24 */ /* 0x002fc8000f8e0214 */
[----:B0-----:R-:W-:-:S05]  /*0db0*/  IMAD.WIDE R2, R21, 0x2, R2 ;  /* 0x0000000215027825 */ /* 0x001fca00078e0202 */
[----:B------:R-:W-:Y:S01]  /*0dc0*/  STG.E.U16 desc[UR12][R2.64], R7 ;  /* 0x0000000702007986 */ /* 0x000fe2000c10150c */
[----:B------:R-:W-:Y:S05]  /*0dd0*/  EXIT ;  /* 0x000000000000794d */ /* 0x000fea0003800000 */
.L_x_33:
        /* <DEDUP_REMOVED lines=10> */
.L_x_44:


//--------------------- .text.bwdif_uchar         --------------------------
	.section	.text.bwdif_uchar,"ax",@progbits
	.align	128
        .global         bwdif_uchar
        .type           bwdif_uchar,@function
        .size           bwdif_uchar,(.L_x_45 - bwdif_uchar)
        .other          bwdif_uchar,@"STO_CUDA_ENTRY STV_DEFAULT"
bwdif_uchar:
.text.bwdif_uchar:
        /* <DEDUP_REMOVED lines=24> */
[----:B------:R-:W1:Y:S01]  /*0180*/  LDCU.64 UR6, c[0x0][0x380] ;  /* 0x00007000ff0677ac */ /* 0x000e620008000a00 */
[----:B0-----:R-:W0:Y:S02]  /*0190*/  LDCU UR4, c[0x0][0x3a8] ;  /* 0x00007500ff0477ac */ /* 0x001e240008000800 */
[----:B0-----:R-:W-:-:S05]  /*01a0*/  IMAD R20, R21, UR4, R20 ;  /* 0x0000000415147c24 */ /* 0x001fca000f8e0214 */
[----:B-1----:R-:W-:-:S04]  /*01b0*/  IADD3 R2, P0, PT, R20, UR6, RZ ;  /* 0x0000000614027c10 */ /* 0x002fc8000ff1e0ff */
[----:B------:R-:W-:-:S05]  /*01c0*/  LEA.HI.X.SX32 R3, R20, UR7, 0x1, P0 ;  /* 0x0000000714037c11 */ /* 0x000fca00080f0eff */
[----:B-----5:R-:W-:Y:S01]  /*01d0*/  STG.E.U8 desc[UR12][R2.64], R5 ;  /* 0x0000000502007986 */ /* 0x020fe2000c10110c */
[----:B------:R-:W-:Y:S05]  /*01e0*/  EXIT ;  /* 0x000000000000794d */ /* 0x000fea0003800000 */
.L_x_34:
        /* <DEDUP_REMOVED lines=26> */
[----:B-----5:R-:W-:Y:S01]  /*0390*/  LOP3.LUT R16, R16, 0xff, RZ, 0xc0, !PT ;  /* 0x000000ff10107812 */ /* 0x020fe200078ec0ff */
[----:B------:R-:W1:Y:S01]  /*03a0*/  LDCU.64 UR6, c[0x0][0x380] ;  /* 0x00007000ff0677ac */ /* 0x000e620008000a00 */
[----:B------:R-:W-:Y:S01]  /*03b0*/  LOP3.LUT R3, R0, 0xff, RZ, 0xc0, !PT ;  /* 0x000000ff00037812 */ /* 0x000fe200078ec0ff */
[----:B------:R-:W-:Y:S01]  /*03c0*/  IMAD.IADD R17, R17, 0x1, R18 ;  /* 0x0000000111117824 */ /* 0x000fe200078e0212 */
[----:B------:R-:W2:Y:S03]  /*03d0*/  LDCU UR4, c[0x0][0x3c0] ;  /* 0x00007800ff0477ac */ /* 0x000ea60008000800 */
[----:B------:R-:W-:-:S02]  /*03e0*/  IMAD.IADD R16, R16, 0x1, R3 ;  /* 0x0000000110107824 */ /* 0x000fc400078e0203 */
[----:B------:R-:W-:-:S04]  /*03f0*/  IMAD R17, R17, 0x13d5, RZ ;  /* 0x000013d511117824 */ /* 0x000fc800078e02ff */
[----:B------:R-:W-:Y:S02]  /*0400*/  IMAD R16, R16, -0x3d5, R17 ;  /* 0xfffffc2b10107824 */ /* 0x000fe400078e0211 */
[----:B0-----:R-:W-:-:S03]  /*0410*/  IMAD R20, R21, UR5, R20 ;  /* 0x0000000515147c24 */ /* 0x001fc6000f8e0214 */
[----:B------:R-:W-:Y:S02]  /*0420*/  SHF.R.S32.HI R16, RZ, 0xd, R16 ;  /* 0x0000000dff107819 */ /* 0x000fe40000011410 */
[----:B-1----:R-:W-:Y:S02]  /*0430*/  IADD3 R2, P1, PT, R20, UR6, RZ ;  /* 0x0000000614027c10 */ /* 0x002fe4000ff3e0ff */
[C---:B------:R-:W-:Y:S02]  /*0440*/  ISETP.GE.AND P0, PT, R16.reuse, RZ, PT ;  /* 0x000000ff1000720c */ /* 0x040fe40003f06270 */
[----:B--2---:R-:W-:Y:S02]  /*0450*/  VIMNMX R16, PT, PT, R16, UR4, PT ;  /* 0x0000000410107c48 */ /* 0x004fe4000bfe0100 */
[----:B------:R-:W-:Y:S02]  /*0460*/  LEA.HI.X.SX32 R3, R20, UR7, 0x1, P1 ;  /* 0x0000000714037c11 */ /* 0x000fe400088f0eff */
[----:B------:R-:W-:-:S05]  /*0470*/  SEL R5, R16, RZ, P0 ;  /* 0x000000ff10057207 */ /* 0x000fca0000000000 */
[----:B------:R-:W-:Y:S01]  /*0480*/  STG.E.U8 desc[UR12][R2.64], R5 ;  /* 0x0000000502007986 */ /* 0x000fe2000c10110c */
[----:B------:R-:W-:Y:S05]  /*0490*/  EXIT ;  /* 0x000000000000794d */ /* 0x000fea0003800000 */
.L_x_35:
        /* <DEDUP_REMOVED lines=13> */
[----:B------:R-:W2:Y:S01]  /*0570*/  LDCU UR4, c[0x0][0x388] ;  /* 0x00007100ff0477ac */ /* 0x000ea20008000800 */
[----:B------:R-:W3:Y:S01]  /*0580*/  LDCU UR10, c[0x0][0x398] ;  /* 0x00007300ff0a77ac */ /* 0x000ee20008000800 */
[----:B0-----:R-:W-:Y:S01]  /*0590*/  UISETP.NE.AND UP0, UPT, UR5, UR7, UPT ;  /* 0x000000070500728c */ /* 0x001fe2000bf05270 */
[----:B------:R-:W-:Y:S02]  /*05a0*/  UMOV UR9, URZ ;  /* 0x000000ff00097c82 */ /* 0x000fe40008000000 */
[----:B------:R-:W-:Y:S01]  /*05b0*/  UMOV UR7, URZ ;  /* 0x000000ff00077c82 */ /* 0x000fe20008000000 */
[----:B------:R-:W-:Y:S01]  /*05c0*/  UMOV UR5, URZ ;  /* 0x000000ff00057c82 */ /* 0x000fe20008000000 */
[----:B------:R-:W-:Y:S01]  /*05d0*/  UMOV UR11, URZ ;  /* 0x000000ff000b7c82 */ /* 0x000fe20008000000 */
[----:B-1----:R-:W-:-:S05]  /*05e0*/  USEL UR6, UR8, UR6, !UP0 ;  /* 0x0000000608067287 */ /* 0x002fca000c000000 */
[----:B------:R-:W0:Y:S04]  /*05f0*/  @!UP0 LDCU UR8, c[0x0][0x398] ;  /* 0x00007300ff0887ac */ /* 0x000e280008000800 */
[----:B------:R-:W5:Y:S01]  /*0600*/  TEX.LL RZ, R22, R14, R19, UR6, 2D, 0x1 ;  /* 0x28ff06130e167f60 */ /* 0x000f6200089e01ff */
[----:B------:R1:W5:Y:S01]  /*0610*/  TEX.LL RZ, R23, R8, R19, UR6, 2D, 0x1 ;  /* 0x28ff061308177f60 */ /* 0x00036200089e01ff */
[----:B0-----:R0:W5:Y:S01]  /*0620*/  TEX.LL RZ, R24, R4, R19, UR8, 2D, 0x1 ;  /* 0x28ff081304187f60 */ /* 0x00116200089e01ff */
[----:B------:R4:W-:Y:S01]  /*0630*/  TEX.LL RZ, R25, R6, R19, UR8, 2D, 0x1 ;  /* 0x28ff081306197f60 */ /* 0x0009e200089e01ff */
[----:B--2---:R2:W5:Y:S01]  /*0640*/  TEX.LL RZ, R26, R2, R19, UR4, 2D, 0x1 ;  /* 0x28ff0413021a7f60 */ /* 0x00456200089e01ff */
[----:B---3--:R3:W5:Y:S01]  /*0650*/  TEX.LL RZ, R27, R28, R19, UR10, 2D, 0x1 ;  /* 0x28ff0a131c1b7f60 */ /* 0x00876200089e01ff */
[----:B-1----:R-:W-:-:S02]  /*0660*/  VIADD R9, R21, 0x4 ;  /* 0x0000000415097836 */ /* 0x002fc40000000000 */
[C---:B------:R-:W-:Y:S02]  /*0670*/  VIADD R11, R21.reuse, 0xfffffffc ;  /* 0xfffffffc150b7836 */ /* 0x040fe40000000000 */
        /* <DEDUP_REMOVED lines=10> */
[----:B------:R0:W5:Y:S01]  /*0720*/  TEX.LL RZ, R2, R2, R19, UR4, 2D, 0x1 ;  /* 0x28ff041302027f60 */ /* 0x00016200089e01ff */
        /* <DEDUP_REMOVED lines=17> */
[----:B0-----:R-:W-:Y:S01]  /*0840*/  IABS R3, R22 ;  /* 0x0000001600037213 */ /* 0x001fe20000000000 */
[----:B------:R-:W-:-:S04]  /*0850*/  DEPBAR.LE SB5, 0x8 ;  /* 0x0000d2000000791a */ /* 0x000fc80000000000 */
[----:B-1----:R-:W-:Y:S01]  /*0860*/  LOP3.LUT R5, R24, 0xff, RZ, 0xc0, !PT ;  /* 0x000000ff18057812 */ /* 0x002fe200078ec0ff */
[----:B------:R-:W-:Y:S01]  /*0870*/  IMAD.MOV.U32 R22, RZ, RZ, R29 ;  /* 0x000000ffff167224 */ /* 0x000fe200078e001d */
[----:B------:R-:W-:Y:S01]  /*0880*/  LOP3.LUT R26, R26, 0xff, RZ, 0xc0, !PT ;  /* 0x000000ff1a1a7812 */ /* 0x000fe200078ec0ff */
[----:B------:R-:W-:-:S04]  /*0890*/  DEPBAR.LE SB5, 0x7 ;  /* 0x0000d1c00000791a */ /* 0x000fc80000000000 */
[----:B------:R-:W-:Y:S01]  /*08a0*/  LOP3.LUT R27, R27, 0xff, RZ, 0xc0, !PT ;  /* 0x000000ff1b1b7812 */ /* 0x000fe200078ec0ff */
[----:B------:R-:W-:Y:S01]  /*08b0*/  IMAD.IADD R3, R3, 0x1, R22 ;  /* 0x0000000103037824 */ /* 0x000fe200078e0216 */
[----:B------:R-:W-:Y:S01]  /*08c0*/  LOP3.LUT R22, R25, 0xff, RZ, 0xc0, !PT ;  /* 0x000000ff19167812 */ /* 0x000fe200078ec0ff */
[----:B------:R-:W-:-:S03]  /*08d0*/  IMAD.IADD R5, R5, 0x1, -R18 ;  /* 0x0000000105057824 */ /* 0x000fc600078e0a12 */
[----:B------:R-:W-:Y:S01]  /*08e0*/  LOP3.LUT R3, R3, 0xffff, RZ, 0xc0, !PT ;  /* 0x0000ffff03037812 */ /* 0x000fe200078ec0ff */
[----:B------:R-:W-:Y:S01]  /*08f0*/  IMAD.IADD R22, R22, 0x1, -R17 ;  /* 0x0000000116167824 */ /* 0x000fe200078e0a11 */
[----:B------:R-:W-:Y:S02]  /*0900*/  IABS R5, R5 ;  /* 0x0000000500057213 */ /* 0x000fe40000000000 */
[----:B------:R-:W-:Y:S02]  /*0910*/  SHF.R.U32.HI R3, RZ, 0x1, R3 ;  /* 0x00000001ff037819 */ /* 0x000fe40000011603 */
[----:B--2---:R-:W-:Y:S01]  /*0920*/  IABS R7, R22 ;  /* 0x0000001600077213 */ /* 0x004fe20000000000 */
[----:B------:R-:W-:Y:S01]  /*0930*/  IMAD.MOV.U32 R22, RZ, RZ, R5 ;  /* 0x000000ffff167224 */ /* 0x000fe200078e0005 */
[----:B------:R-:W-:Y:S01]  /*0940*/  LOP3.LUT R3, R3, 0xffff, RZ, 0xc0, !PT ;  /* 0x0000ffff03037812 */ /* 0x000fe200078ec0ff */
[----:B------:R-:W-:Y:S02]  /*0950*/  IMAD.IADD R5, R26, 0x1, -R27 ;  /* 0x000000011a057824 */ /* 0x000fe400078e0a1b */
[----:B------:R-:W-:-:S03]  /*0960*/  IMAD.IADD R7, R7, 0x1, R22 ;  /* 0x0000000107077824 */ /* 0x000fc600078e0216 */
[----:B------:R-:W-:Y:S02]  /*0970*/  IABS R9, R5 ;  /* 0x0000000500097213 */ /* 0x000fe40000000000 */
[----:B------:R-:W-:Y:S02]  /*0980*/  LOP3.LUT R5, R7, 0xffff, RZ, 0xc0, !PT ;  /* 0x0000ffff07057812 */ /* 0x000fe400078ec0ff */
[----:B------:R-:W-:Y:S02]  /*0990*/  SHF.R.U32.HI R7, RZ, 0x1, R9 ;  /* 0x00000001ff077819 */ /* 0x000fe40000011609 */
[----:B------:R-:W-:-:S04]  /*09a0*/  SHF.R.U32.HI R5, RZ, 0x1, R5 ;  /* 0x00000001ff057819 */ /* 0x000fc80000011605 */
[----:B------:R-:W-:-:S04]  /*09b0*/  LOP3.LUT R22, R5, 0xffff, RZ, 0xc0, !PT ;  /* 0x0000ffff05167812 */ /* 0x000fc800078ec0ff */
[----:B------:R-:W-:Y:S01]  /*09c0*/  VIMNMX3.U32 R3, R7, R3, R22, !PT ;  /* 0x000000030703720f */ /* 0x000fe20007800016 */
[----:B------:R-:W-:-:S03]  /*09d0*/  IMAD.IADD R7, R26, 0x1, R27 ;  /* 0x000000011a077824 */ /* 0x000fc600078e021b */
[----:B------:R-:W-:Y:S02]  /*09e0*/  ISETP.NE.AND P0, PT, R3, RZ, PT ;  /* 0x000000ff0300720c */ /* 0x000fe40003f05270 */
[----:B------:R-:W-:-:S11]  /*09f0*/  SHF.R.U32.HI R5, RZ, 0x1, R7 ;  /* 0x00000001ff057819 */ /* 0x000fd60000011607 */
        /* <DEDUP_REMOVED lines=28> */
.L_x_39:
[----:B------:R-:W-:Y:S02]  /*0bc0*/  IMAD.IADD R4, R17, 0x1, R18 ;  /* 0x0000000111047824 */ /* 0x000fe400078e0212 */
[----:B------:R-:W-:Y:S02]  /*0bd0*/  IMAD.MOV.U32 R7, RZ, RZ, -0x3d5 ;  /* 0xfffffc2bff077424 */ /* 0x000fe400078e00ff */
[----:B------:R-:W-:-:S07]  /*0be0*/  IMAD R4, R4, 0x13d5, RZ ;  /* 0x000013d504047824 */ /* 0x000fce00078e02ff */
.L_x_40:
[----:B------:R-:W-:Y:S05]  /*0bf0*/  BSYNC.RECONVERGENT B1 ;  /* 0x0000000000017941 */ /* 0x000fea0003800200 */
.L_x_38:
        /* <DEDUP_REMOVED lines=25> */
.L_x_37:
[----:B------:R-:W-:Y:S05]  /*0d90*/  BSYNC.RECONVERGENT B0 ;  /* 0x0000000000007941 */ /* 0x000fea0003800200 */
.L_x_36:
[----:B------:R-:W0:Y:S01]  /*0da0*/  LDCU UR4, c[0x0][0x3a8] ;  /* 0x00007500ff0477ac */ /* 0x000e220008000800 */
[----:B------:R-:W1:Y:S01]  /*0db0*/  LDCU.64 UR6, c[0x0][0x380] ;  /* 0x00007000ff0677ac */ /* 0x000e620008000a00 */
[----:B0-----:R-:W-:Y:S01]  /*0dc0*/  IMAD R20, R21, UR4, R20 ;  /* 0x0000000415147c24 */ /* 0x001fe2000f8e0214 */
[----:B------:R-:W-:-:S04]  /*0dd0*/  DEPBAR.LE SB5, 0x5 ;  /* 0x0000d1400000791a */ /* 0x000fc80000000000 */
[----:B-1----:R-:W-:-:S04]  /*0de0*/  IADD3 R2, P0, PT, R20, UR6, RZ ;  /* 0x0000000614027c10 */ /* 0x002fc8000ff1e0ff */
[----:B------:R-:W-:-:S05]  /*0df0*/  LEA.HI.X.SX32 R3, R20, UR7, 0x1, P0 ;  /* 0x0000000714037c11 */ /* 0x000fca00080f0eff */
[----:B------:R-:W-:Y:S01]  /*0e00*/  STG.E.U8 desc[UR12][R2.64], R5 ;  /* 0x0000000502007986 */ /* 0x000fe2000c10110c */
[----:B------:R-:W-:Y:S05]  /*0e10*/  EXIT ;  /* 0x000000000000794d */ /* 0x000fea0003800000 */
.L_x_41:
        /* <DEDUP_REMOVED lines=14> */
.L_x_45:


//--------------------- .nv.global.init           --------------------------
	.section	.nv.global.init,"aw",@progbits
	.align	4
.nv.global.init:
	.type		coef_sp,@object
	.size		coef_sp,(coef_lf - coef_sp)
coef_sp:
        /*0000*/ 	.byte	0xd5, 0x13, 0x00, 0x00, 0xd5, 0x03, 0x00, 0x00
	.type		coef_lf,@object
	.size		coef_lf,(coef_hf - coef_lf)
coef_lf:
        /*0008*/ 	.byte	0xd5, 0x10, 0x00, 0x00, 0xd5, 0x00, 0x00, 0x00
	.type		coef_hf,@object
	.size		coef_hf,(.L_1 - coef_hf)
coef_hf:
        /*0010*/ 	.byte	0xc2, 0x15, 0x00, 0x00, 0xd9, 0x0e, 0x00, 0x00, 0xf8, 0x03, 0x00, 0x00
.L_1:


//--------------------- .nv.shared.reserved.0     --------------------------
	.section	.nv.shared.reserved.0,"aw",@nobits
	.weak		__nv_reservedSMEM_offset_0_alias
	.size		__nv_reservedSMEM_offset_0_alias, 0, 64
	.other		__nv_reservedSMEM_offset_0_alias,@"STO_CUDA_RESERVED_SHARED STV_DEFAULT"
__nv_reservedSMEM_offset_0_alias:
	.zero		0
	.zero		64


//--------------------- .nv.constant0.bwdif_ushort2 --------------------------
	.section	.nv.constant0.bwdif_ushort2,"a",@progbits
	.sectionflags	@""
	.align	4
.nv.constant0.bwdif_ushort2:
	.zero		964


//--------------------- .nv.constant0.bwdif_uchar2 --------------------------
	.section	.nv.constant0.bwdif_uchar2,"a",@progbits
	.sectionflags	@""
	.align	4
.nv.constant0.bwdif_uchar2:
	.zero		964


//--------------------- .nv.constant0.bwdif_ushort --------------------------
	.section	.nv.constant0.bwdif_ushort,"a",@progbits
	.sectionflags	@""
	.align	4
.nv.constant0.bwdif_ushort:
	.zero		964


//--------------------- .nv.constant0.bwdif_uchar --------------------------
	.section	.nv.constant0.bwdif_uchar,"a",@progbits
	.sectionflags	@""
	.align	4
.nv.constant0.bwdif_uchar:
	.zero		964


//--------------------- SYMBOLS --------------------------

	.type		.nv.reservedSmem.offset0,@object
	.size		.nv.reservedSmem.offset0,0x4
